//
// Generated by NVIDIA NVVM Compiler
//
// Compiler Build ID: CL-36424714
// Cuda compilation tools, release 13.0, V13.0.88
// Based on NVVM 20.0.0
//

.version 9.0
.target sm_100
.address_size 64

	// .globl	_Z12throwNeedlesP18curandGenerator_stPjS1_ddll
.func  (.param .align 16 .b8 func_retval0[16]) __internal_trig_reduction_slowpathd
(
	.param .b64 __internal_trig_reduction_slowpathd_param_0
)
;
.global .align 8 .b8 __cudart_i2opi_d[144] = {8, 93, 141, 31, 177, 95, 251, 107, 234, 146, 82, 138, 247, 57, 7, 61, 123, 241, 229, 235, 199, 186, 39, 117, 45, 234, 95, 158, 102, 63, 70, 79, 183, 9, 203, 39, 207, 126, 54, 109, 31, 109, 10, 90, 139, 17, 47, 239, 15, 152, 5, 222, 255, 151, 248, 31, 59, 40, 249, 189, 139, 95, 132, 156, 244, 57, 83, 131, 57, 214, 145, 57, 65, 126, 95, 180, 38, 112, 156, 233, 132, 68, 187, 46, 245, 53, 130, 232, 62, 167, 41, 177, 28, 235, 29, 254, 28, 146, 209, 9, 234, 46, 73, 6, 224, 210, 77, 66, 58, 110, 36, 183, 97, 197, 187, 222, 171, 99, 81, 254, 65, 144, 67, 60, 153, 149, 98, 219, 192, 221, 52, 245, 209, 87, 39, 252, 41, 21, 68, 78, 110, 131, 249, 162};
.global .align 16 .b8 __cudart_sin_cos_coeffs[128] = {70, 210, 176, 44, 241, 229, 90, 190, 146, 227, 172, 105, 227, 29, 199, 62, 161, 98, 219, 25, 160, 1, 42, 191, 24, 8, 17, 17, 17, 17, 129, 63, 84, 85, 85, 85, 85, 85, 197, 191, 0, 0, 0, 0, 0, 0, 0, 0, 0, 0, 0, 0, 0, 0, 0, 0, 100, 129, 253, 32, 131, 255, 168, 189, 40, 133, 239, 193, 167, 238, 33, 62, 217, 230, 6, 142, 79, 126, 146, 190, 233, 188, 221, 25, 160, 1, 250, 62, 71, 93, 193, 22, 108, 193, 86, 191, 81, 85, 85, 85, 85, 85, 165, 63, 0, 0, 0, 0, 0, 0, 224, 191, 0, 0, 0, 0, 0, 0, 240, 63};

.visible .entry _Z12throwNeedlesP18curandGenerator_stPjS1_ddll(
	.param .u64 .ptr .align 1 _Z12throwNeedlesP18curandGenerator_stPjS1_ddll_param_0,
	.param .u64 .ptr .align 1 _Z12throwNeedlesP18curandGenerator_stPjS1_ddll_param_1,
	.param .u64 .ptr .align 1 _Z12throwNeedlesP18curandGenerator_stPjS1_ddll_param_2,
	.param .f64 _Z12throwNeedlesP18curandGenerator_stPjS1_ddll_param_3,
	.param .f64 _Z12throwNeedlesP18curandGenerator_stPjS1_ddll_param_4,
	.param .u64 _Z12throwNeedlesP18curandGenerator_stPjS1_ddll_param_5,
	.param .u64 _Z12throwNeedlesP18curandGenerator_stPjS1_ddll_param_6
)
{
	.reg .pred 	%p<8>;
	.reg .b32 	%r<16>;
	.reg .b64 	%rd<15>;
	.reg .b64 	%fd<44>;

	ld.param.u64 	%rd2, [_Z12throwNeedlesP18curandGenerator_stPjS1_ddll_param_1];
	ld.param.u64 	%rd3, [_Z12throwNeedlesP18curandGenerator_stPjS1_ddll_param_2];
	ld.param.f64 	%fd5, [_Z12throwNeedlesP18curandGenerator_stPjS1_ddll_param_3];
	ld.param.f64 	%fd6, [_Z12throwNeedlesP18curandGenerator_stPjS1_ddll_param_4];
	ld.param.u64 	%rd4, [_Z12throwNeedlesP18curandGenerator_stPjS1_ddll_param_5];
	mov.u32 	%r4, %ctaid.x;
	mov.u32 	%r5, %ntid.x;
	mov.u32 	%r6, %tid.x;
	mad.lo.s32 	%r7, %r4, %r5, %r6;
	cvt.u64.u32 	%rd1, %r7;
	setp.lt.s64 	%p1, %rd4, %rd1;
	@%p1 bra 	$L__BB0_5;
	cvta.to.global.u64 	%rd5, %rd3;
	shl.b64 	%rd6, %rd1, 2;
	add.s64 	%rd7, %rd5, %rd6;
	ld.global.u32 	%r8, [%rd7];
	cvt.rn.f64.u32 	%fd1, %r8;
	mul.f64 	%fd7, %fd1, 0d3FE45F306DC9C883;
	cvt.rni.s32.f64 	%r15, %fd7;
	cvt.rn.f64.s32 	%fd8, %r15;
	fma.rn.f64 	%fd9, %fd8, 0dBFF921FB54442D18, %fd1;
	fma.rn.f64 	%fd10, %fd8, 0dBC91A62633145C00, %fd9;
	fma.rn.f64 	%fd43, %fd8, 0dB97B839A252049C0, %fd10;
	setp.gt.s32 	%p2, %r8, -1;
	@%p2 bra 	$L__BB0_3;
	{ // callseq 0, 0
	.param .b64 param0;
	st.param.f64 	[param0], %fd1;
	.param .align 16 .b8 retval0[16];
	call.uni (retval0), 
	__internal_trig_reduction_slowpathd, 
	(
	param0
	);
	ld.param.f64 	%fd43, [retval0];
	ld.param.b32 	%r15, [retval0+8];
	} // callseq 0
$L__BB0_3:
	mov.f64 	%fd12, 0d41F0000000000000;
	div.rn.f64 	%fd13, %fd12, %fd5;
	div.rn.f64 	%fd14, %fd1, %fd13;
	shl.b32 	%r10, %r15, 6;
	cvt.u64.u32 	%rd8, %r10;
	and.b64  	%rd9, %rd8, 64;
	mov.u64 	%rd10, __cudart_sin_cos_coeffs;
	add.s64 	%rd11, %rd10, %rd9;
	mul.rn.f64 	%fd15, %fd43, %fd43;
	and.b32  	%r11, %r15, 1;
	setp.eq.b32 	%p3, %r11, 1;
	selp.f64 	%fd16, 0dBDA8FF8320FD8164, 0d3DE5DB65F9785EBA, %p3;
	ld.global.nc.v2.f64 	{%fd17, %fd18}, [%rd11];
	fma.rn.f64 	%fd19, %fd16, %fd15, %fd17;
	fma.rn.f64 	%fd20, %fd19, %fd15, %fd18;
	ld.global.nc.v2.f64 	{%fd21, %fd22}, [%rd11+16];
	fma.rn.f64 	%fd23, %fd20, %fd15, %fd21;
	fma.rn.f64 	%fd24, %fd23, %fd15, %fd22;
	ld.global.nc.v2.f64 	{%fd25, %fd26}, [%rd11+32];
	fma.rn.f64 	%fd27, %fd24, %fd15, %fd25;
	fma.rn.f64 	%fd28, %fd27, %fd15, %fd26;
	fma.rn.f64 	%fd29, %fd28, %fd43, %fd43;
	fma.rn.f64 	%fd30, %fd28, %fd15, 0d3FF0000000000000;
	selp.f64 	%fd31, %fd30, %fd29, %p3;
	and.b32  	%r12, %r15, 2;
	setp.eq.s32 	%p4, %r12, 0;
	mov.f64 	%fd32, 0d0000000000000000;
	sub.f64 	%fd33, %fd32, %fd31;
	selp.f64 	%fd34, %fd31, %fd33, %p4;
	mul.f64 	%fd35, %fd6, 0d3FE0000000000000;
	mul.f64 	%fd36, %fd35, %fd34;
	setp.lt.f64 	%p5, %fd36, 0d0000000000000000;
	neg.f64 	%fd37, %fd36;
	selp.f64 	%fd38, %fd37, %fd36, %p5;
	mul.f64 	%fd39, %fd5, 0d3FE0000000000000;
	setp.lt.f64 	%p6, %fd39, %fd14;
	sub.f64 	%fd40, %fd39, %fd14;
	neg.f64 	%fd41, %fd40;
	selp.f64 	%fd42, %fd41, %fd40, %p6;
	setp.ltu.f64 	%p7, %fd38, %fd42;
	@%p7 bra 	$L__BB0_5;
	cvta.to.global.u64 	%rd12, %rd2;
	add.s64 	%rd14, %rd12, %rd6;
	ld.global.u32 	%r13, [%rd14];
	add.s32 	%r14, %r13, 1;
	st.global.u32 	[%rd14], %r14;
$L__BB0_5:
	ret;

}
.func  (.param .align 16 .b8 func_retval0[16]) __internal_trig_reduction_slowpathd(
	.param .b64 __internal_trig_reduction_slowpathd_param_0
)
{
	.local .align 8 .b8 	__local_depot1[40];
	.reg .b64 	%SP;
	.reg .b64 	%SPL;
	.reg .pred 	%p<10>;
	.reg .b32 	%r<47>;
	.reg .b64 	%rd<74>;
	.reg .b64 	%fd<5>;

	mov.u64 	%SPL, __local_depot1;
	ld.param.f64 	%fd4, [__internal_trig_reduction_slowpathd_param_0];
	add.u64 	%rd1, %SPL, 0;
	{
	.reg .b32 %temp; 
	mov.b64 	{%temp, %r1}, %fd4;
	}
	shr.u32 	%r2, %r1, 20;
	and.b32  	%r3, %r2, 2047;
	setp.eq.s32 	%p1, %r3, 2047;
	mov.b32 	%r46, 0;
	@%p1 bra 	$L__BB1_9;
	add.s32 	%r20, %r3, -1024;
	mov.b64 	%rd20, %fd4;
	shl.b64 	%rd2, %rd20, 11;
	shr.u32 	%r4, %r20, 6;
	sub.s32 	%r45, 15, %r4;
	sub.s32 	%r21, 19, %r4;
	setp.lt.u32 	%p2, %r20, 128;
	selp.b32 	%r6, 18, %r21, %p2;
	setp.ge.s32 	%p3, %r45, %r6;
	mov.b64 	%rd70, 0;
	@%p3 bra 	$L__BB1_4;
	add.s32 	%r23, %r6, %r4;
	neg.s32 	%r43, %r23;
	or.b64  	%rd3, %rd2, -9223372036854775808;
	mov.b64 	%rd70, 0;
	mov.b32 	%r42, 0;
	mov.u64 	%rd25, __cudart_i2opi_d;
	mov.u32 	%r44, %r45;
$L__BB1_3:
	.pragma "nounroll";
	mul.wide.s32 	%rd22, %r42, 8;
	add.s64 	%rd23, %rd1, %rd22;
	mul.wide.s32 	%rd24, %r44, 8;
	add.s64 	%rd26, %rd25, %rd24;
	ld.global.nc.u64 	%rd27, [%rd26];
	{
	.reg .u32 %r0, %r1, %r2, %r3, %alo, %ahi, %blo, %bhi, %clo, %chi;
	mov.b64 	{%alo,%ahi}, %rd27;
	mov.b64 	{%blo,%bhi}, %rd3;
	mov.b64 	{%clo,%chi}, %rd70;
	mad.lo.cc.u32 	%r0, %alo, %blo, %clo;
	madc.hi.cc.u32 	%r1, %alo, %blo, %chi;
	madc.hi.u32 	%r2, %alo, %bhi, 0;
	mad.lo.cc.u32 	%r1, %alo, %bhi, %r1;
	madc.hi.cc.u32 	%r2, %ahi, %blo, %r2;
	madc.hi.u32 	%r3, %ahi, %bhi, 0;
	mad.lo.cc.u32 	%r1, %ahi, %blo, %r1;
	madc.lo.cc.u32 	%r2, %ahi, %bhi, %r2;
	addc.u32 	%r3, %r3, 0;
	mov.b64 	%rd28, {%r0,%r1};
	mov.b64 	%rd70, {%r2,%r3};
	}
	st.local.u64 	[%rd23], %rd28;
	add.s32 	%r44, %r44, 1;
	add.s32 	%r43, %r43, 1;
	add.s32 	%r42, %r42, 1;
	setp.ne.s32 	%p4, %r43, -15;
	mov.u32 	%r45, %r6;
	@%p4 bra 	$L__BB1_3;
$L__BB1_4:
	cvt.s64.s32 	%rd29, %r45;
	cvt.u64.u32 	%rd30, %r4;
	add.s64 	%rd31, %rd30, %rd29;
	shl.b64 	%rd32, %rd31, 3;
	add.s64 	%rd33, %rd1, %rd32;
	st.local.u64 	[%rd33+-120], %rd70;
	and.b32  	%r15, %r2, 63;
	ld.local.u64 	%rd72, [%rd1+16];
	ld.local.u64 	%rd71, [%rd1+24];
	setp.eq.s32 	%p5, %r15, 0;
	@%p5 bra 	$L__BB1_6;
	shl.b64 	%rd34, %rd71, %r15;
	shr.u64 	%rd35, %rd72, 1;
	xor.b32  	%r24, %r15, 63;
	shr.u64 	%rd36, %rd35, %r24;
	or.b64  	%rd71, %rd34, %rd36;
	ld.local.u64 	%rd37, [%rd1+8];
	shl.b64 	%rd38, %rd72, %r15;
	shr.u64 	%rd39, %rd37, 1;
	shr.u64 	%rd40, %rd39, %r24;
	or.b64  	%rd72, %rd38, %rd40;
$L__BB1_6:
	and.b32  	%r25, %r1, -2147483648;
	shr.u64 	%rd41, %rd71, 62;
	cvt.u32.u64 	%r26, %rd41;
	mov.b64 	{%r27, %r28}, %rd71;
	mov.b64 	{%r29, %r30}, %rd72;
	shf.l.wrap.b32 	%r31, %r30, %r27, 2;
	shf.l.wrap.b32 	%r32, %r27, %r28, 2;
	mov.b64 	%rd42, {%r31, %r32};
	shl.b64 	%rd43, %rd72, 2;
	shr.u64 	%rd44, %rd42, 63;
	cvt.u32.u64 	%r33, %rd44;
	add.s32 	%r34, %r33, %r26;
	setp.eq.s32 	%p6, %r25, 0;
	neg.s32 	%r35, %r34;
	selp.b32 	%r46, %r34, %r35, %p6;
	setp.gt.s64 	%p7, %rd42, -1;
	mov.b64 	%rd45, 0;
	{
	.reg .u32 %r0, %r1, %r2, %r3, %a0, %a1, %a2, %a3, %b0, %b1, %b2, %b3;
	mov.b64 	{%a0,%a1}, %rd45;
	mov.b64 	{%a2,%a3}, %rd45;
	mov.b64 	{%b0,%b1}, %rd43;
	mov.b64 	{%b2,%b3}, %rd42;
	sub.cc.u32 	%r0, %a0, %b0;
	subc.cc.u32 	%r1, %a1, %b1;
	subc.cc.u32 	%r2, %a2, %b2;
	subc.u32 	%r3, %a3, %b3;
	mov.b64 	%rd46, {%r0,%r1};
	mov.b64 	%rd47, {%r2,%r3};
	}
	xor.b32  	%r36, %r25, -2147483648;
	selp.b64 	%rd73, %rd42, %rd47, %p7;
	selp.b64 	%rd14, %rd43, %rd46, %p7;
	selp.b32 	%r17, %r25, %r36, %p7;
	clz.b64 	%r37, %rd73;
	cvt.u64.u32 	%rd15, %r37;
	setp.eq.s32 	%p8, %r37, 0;
	@%p8 bra 	$L__BB1_8;
	cvt.u32.u64 	%r38, %rd15;
	and.b32  	%r39, %r38, 63;
	shl.b64 	%rd48, %rd73, %r39;
	shr.u64 	%rd49, %rd14, 1;
	not.b32 	%r40, %r38;
	and.b32  	%r41, %r40, 63;
	shr.u64 	%rd50, %rd49, %r41;
	or.b64  	%rd73, %rd48, %rd50;
$L__BB1_8:
	mov.b64 	%rd51, -3958705157555305931;
	{
	.reg .u32 %r0, %r1, %r2, %r3, %alo, %ahi, %blo, %bhi;
	mov.b64 	{%alo,%ahi}, %rd73;
	mov.b64 	{%blo,%bhi}, %rd51;
	mul.lo.u32 	%r0, %alo, %blo;
	mul.hi.u32 	%r1, %alo, %blo;
	mad.lo.cc.u32 	%r1, %alo, %bhi, %r1;
	madc.hi.u32 	%r2, %alo, %bhi, 0;
	mad.lo.cc.u32 	%r1, %ahi, %blo, %r1;
	madc.hi.cc.u32 	%r2, %ahi, %blo, %r2;
	madc.hi.u32 	%r3, %ahi, %bhi, 0;
	mad.lo.cc.u32 	%r2, %ahi, %bhi, %r2;
	addc.u32 	%r3, %r3, 0;
	mov.b64 	%rd52, {%r0,%r1};
	mov.b64 	%rd53, {%r2,%r3};
	}
	setp.gt.s64 	%p9, %rd53, 0;
	{
	.reg .u32 %r0, %r1, %r2, %r3, %a0, %a1, %a2, %a3, %b0, %b1, %b2, %b3;
	mov.b64 	{%a0,%a1}, %rd52;
	mov.b64 	{%a2,%a3}, %rd53;
	mov.b64 	{%b0,%b1}, %rd52;
	mov.b64 	{%b2,%b3}, %rd53;
	add.cc.u32 	%r0, %a0, %b0;
	addc.cc.u32 	%r1, %a1, %b1;
	addc.cc.u32 	%r2, %a2, %b2;
	addc.u32 	%r3, %a3, %b3;
	mov.b64 	%rd54, {%r0,%r1};
	mov.b64 	%rd55, {%r2,%r3};
	}
	selp.b64 	%rd56, %rd55, %rd53, %p9;
	selp.s64 	%rd57, -1, 0, %p9;
	sub.s64 	%rd58, %rd57, %rd15;
	cvt.u64.u32 	%rd59, %r17;
	shl.b64 	%rd60, %rd59, 32;
	add.s64 	%rd61, %rd56, 1;
	shr.u64 	%rd62, %rd61, 10;
	add.s64 	%rd63, %rd62, 1;
	shr.u64 	%rd64, %rd63, 1;
	shl.b64 	%rd65, %rd58, 52;
	add.s64 	%rd66, %rd65, %rd64;
	add.s64 	%rd67, %rd66, 4602678819172646912;
	or.b64  	%rd68, %rd67, %rd60;
	mov.b64 	%fd4, %rd68;
$L__BB1_9:
	st.param.f64 	[func_retval0], %fd4;
	st.param.b32 	[func_retval0+8], %r46;
	ret;

}


// ===== COMPILED SASS (sm_100) =====

	.target	sm_100

	.elftype	@"ET_EXEC"


//--------------------- .note.nv.tkinfo           --------------------------
	.section	.note.nv.tkinfo,"",@"SHT_NOTE"
	.sectionflags	@"SHF_NOTE_NV_TKINFO"
	.tkinfo
        /*0018*/ 	.word	0x00000002
        /*0030*/ 	.string	""
        /*0030*/ 	.string	"ptxas"
        /*0030*/ 	.string	"Cuda compilation tools, release 13.0, V13.0.88"
        /*0030*/ 	.string	"Build cuda_13.0.r13.0/compiler.36424714_0"
        /*0030*/ 	.string	"-arch sm_100 -m 64 "



//--------------------- .note.nv.cuinfo           --------------------------
	.section	.note.nv.cuinfo,"",@"SHT_NOTE"
	.sectionflags	@"SHF_NOTE_NV_CUINFO"
        /*0018*/ 	.short	0x0002
        /*001a*/ 	.short	0x0064
        /*001c*/ 	.short	0x0082
	.zero		2


//--------------------- .nv.info                  --------------------------
	.section	.nv.info,"",@"SHT_CUDA_INFO"
	.align	4


	//----- nvinfo : EIATTR_REGCOUNT
	.align		4
        /*0000*/ 	.byte	0x04, 0x2f
        /*0002*/ 	.short	(.L_3 - .L_2)
	.align		4
.L_2:
        /*0004*/ 	.word	index@(_Z12throwNeedlesP18curandGenerator_stPjS1_ddll)
        /*0008*/ 	.word	0x0000001e


	//----- nvinfo : EIATTR_FRAME_SIZE
	.align		4
.L_3:
        /*000c*/ 	.byte	0x04, 0x11
        /*000e*/ 	.short	(.L_5 - .L_4)
	.align		4
.L_4:
        /*0010*/ 	.word	index@($_Z12throwNeedlesP18curandGenerator_stPjS1_ddll$__internal_trig_reduction_slowpathd)
        /*0014*/ 	.word	0x00000028


	//----- nvinfo : EIATTR_FRAME_SIZE
	.align		4
.L_5:
        /*0018*/ 	.byte	0x04, 0x11
        /*001a*/ 	.short	(.L_7 - .L_6)
	.align		4
.L_6:
        /*001c*/ 	.word	index@($__internal_0_$__cuda_sm20_div_rn_f64_full)
        /*0020*/ 	.word	0x00000028


	//----- nvinfo : EIATTR_FRAME_SIZE
	.align		4
.L_7:
        /*0024*/ 	.byte	0x04, 0x11
        /*0026*/ 	.short	(.L_9 - .L_8)
	.align		4
.L_8:
        /*0028*/ 	.word	index@(_Z12throwNeedlesP18curandGenerator_stPjS1_ddll)
        /*002c*/ 	.word	0x00000028


	//----- nvinfo : EIATTR_MIN_STACK_SIZE
	.align		4
.L_9:
        /*0030*/ 	.byte	0x04, 0x12
        /*0032*/ 	.short	(.L_11 - .L_10)
	.align		4
.L_10:
        /*0034*/ 	.word	index@(_Z12throwNeedlesP18curandGenerator_stPjS1_ddll)
        /*0038*/ 	.word	0x00000028
.L_11:


//--------------------- .nv.compat                --------------------------
	.section	.nv.compat,"",@"SHT_CUDA_COMPAT_INFO"
	.align	4
        /*0000*/ 	.byte	0x02, 0x09, 0x00, 0x00, 0x02, 0x02, 0x01, 0x00, 0x02, 0x05, 0x05, 0x00, 0x03, 0x07, 0x01, 0x01
        /*0010*/ 	.byte	0x02, 0x03, 0x00, 0x00, 0x02, 0x06, 0x01, 0x00, 0x04, 0x0b, 0x08, 0x00, 0x01, 0x00, 0x00, 0x00
        /*0020*/ 	.byte	0x00, 0x00, 0x00, 0x00


//--------------------- .nv.info._Z12throwNeedlesP18curandGenerator_stPjS1_ddll --------------------------
	.section	.nv.info._Z12throwNeedlesP18curandGenerator_stPjS1_ddll,"",@"SHT_CUDA_INFO"
	.sectionflags	@""
	.align	4


	//----- nvinfo : EIATTR_CUDA_API_VERSION
	.align		4
        /*0000*/ 	.byte	0x04, 0x37
        /*0002*/ 	.short	(.L_13 - .L_12)
.L_12:
        /*0004*/ 	.word	0x00000082


	//----- nvinfo : EIATTR_KPARAM_INFO
	.align		4
.L_13:
        /*0008*/ 	.byte	0x04, 0x17
        /*000a*/ 	.short	(.L_15 - .L_14)
.L_14:
        /*000c*/ 	.word	0x00000000
        /*0010*/ 	.short	0x0006
        /*0012*/ 	.short	0x0030
        /*0014*/ 	.byte	0x00, 0xf0, 0x21, 0x00


	//----- nvinfo : EIATTR_KPARAM_INFO
	.align		4
.L_15:
        /*0018*/ 	.byte	0x04, 0x17
        /*001a*/ 	.short	(.L_17 - .L_16)
.L_16:
        /*001c*/ 	.word	0x00000000
        /*0020*/ 	.short	0x0005
        /*0022*/ 	.short	0x0028
        /*0024*/ 	.byte	0x00, 0xf0, 0x21, 0x00


	//----- nvinfo : EIATTR_KPARAM_INFO
	.align		4
.L_17:
        /*0028*/ 	.byte	0x04, 0x17
        /*002a*/ 	.short	(.L_19 - .L_18)
.L_18:
        /*002c*/ 	.word	0x00000000
        /*0030*/ 	.short	0x0004
        /*0032*/ 	.short	0x0020
        /*0034*/ 	.byte	0x00, 0xf0, 0x21, 0x00


	//----- nvinfo : EIATTR_KPARAM_INFO
	.align		4
.L_19:
        /*0038*/ 	.byte	0x04, 0x17
        /*003a*/ 	.short	(.L_21 - .L_20)
.L_20:
        /*003c*/ 	.word	0x00000000
        /*0040*/ 	.short	0x0003
        /*0042*/ 	.short	0x0018
        /*0044*/ 	.byte	0x00, 0xf0, 0x21, 0x00


	//----- nvinfo : EIATTR_KPARAM_INFO
	.align		4
.L_21:
        /*0048*/ 	.byte	0x04, 0x17
        /*004a*/ 	.short	(.L_23 - .L_22)
.L_22:
        /*004c*/ 	.word	0x00000000
        /*0050*/ 	.short	0x0002
        /*0052*/ 	.short	0x0010
        /*0054*/ 	.byte	0x00, 0xf5, 0x21, 0x00


	//----- nvinfo : EIATTR_KPARAM_INFO
	.align		4
.L_23:
        /*0058*/ 	.byte	0x04, 0x17
        /*005a*/ 	.short	(.L_25 - .L_24)
.L_24:
        /*005c*/ 	.word	0x00000000
        /*0060*/ 	.short	0x0001
        /*0062*/ 	.short	0x0008
        /*0064*/ 	.byte	0x00, 0xf5, 0x21, 0x00


	//----- nvinfo : EIATTR_KPARAM_INFO
	.align		4
.L_25:
        /*0068*/ 	.byte	0x04, 0x17
        /*006a*/ 	.short	(.L_27 - .L_26)
.L_26:
        /*006c*/ 	.word	0x00000000
        /*0070*/ 	.short	0x0000
        /*0072*/ 	.short	0x0000
        /*0074*/ 	.byte	0x00, 0xf5, 0x21, 0x00


	//----- nvinfo : EIATTR_SPARSE_MMA_MASK
	.align		4
.L_27:
        /*0078*/ 	.byte	0x03, 0x50
        /*007a*/ 	.short	0x0000


	//----- nvinfo : EIATTR_MAXREG_COUNT
	.align		4
        /*007c*/ 	.byte	0x03, 0x1b
        /*007e*/ 	.short	0x00ff


	//----- nvinfo : EIATTR_MERCURY_ISA_VERSION
	.align		4
        /*0080*/ 	.byte	0x03, 0x5f
        /*0082*/ 	.short	0x0101


	//----- nvinfo : EIATTR_VRC_CTA_INIT_COUNT
	.align		4
        /*0084*/ 	.byte	0x02, 0x4a
	.zero		1
	.zero		1


	//----- nvinfo : EIATTR_EXIT_INSTR_OFFSETS
	.align		4
        /*0088*/ 	.byte	0x04, 0x1c
        /*008a*/ 	.short	(.L_29 - .L_28)


	//   ....[0]....
.L_28:
        /*008c*/ 	.word	0x00000090


	//   ....[1]....
        /*0090*/ 	.word	0x00000800


	//   ....[2]....
        /*0094*/ 	.word	0x00000870


	//----- nvinfo : EIATTR_CRS_STACK_SIZE
	.align		4
.L_29:
        /*0098*/ 	.byte	0x04, 0x1e
        /*009a*/ 	.short	(.L_31 - .L_30)
.L_30:
        /*009c*/ 	.word	0x00000000


	//----- nvinfo : EIATTR_CBANK_PARAM_SIZE
	.align		4
.L_31:
        /*00a0*/ 	.byte	0x03, 0x19
        /*00a2*/ 	.short	0x0038


	//----- nvinfo : EIATTR_PARAM_CBANK
	.align		4
        /*00a4*/ 	.byte	0x04, 0x0a
        /*00a6*/ 	.short	(.L_33 - .L_32)
	.align		4
.L_32:
        /*00a8*/ 	.word	index@(.nv.constant0._Z12throwNeedlesP18curandGenerator_stPjS1_ddll)
        /*00ac*/ 	.short	0x0380
        /*00ae*/ 	.short	0x0038


	//----- nvinfo : EIATTR_SW_WAR
	.align		4
.L_33:
        /*00b0*/ 	.byte	0x04, 0x36
        /*00b2*/ 	.short	(.L_35 - .L_34)
.L_34:
        /*00b4*/ 	.word	0x00000008
.L_35:


//--------------------- .nv.callgraph             --------------------------
	.section	.nv.callgraph,"",@"SHT_CUDA_CALLGRAPH"
	.align	4
	.sectionentsize	8
	.align		4
        /*0000*/ 	.word	0x00000000
	.align		4
        /*0004*/ 	.word	0xffffffff
	.align		4
        /*0008*/ 	.word	0x00000000
	.align		4
        /*000c*/ 	.word	0xfffffffe
	.align		4
        /*0010*/ 	.word	0x00000000
	.align		4
        /*0014*/ 	.word	0xfffffffd
	.align		4
        /*0018*/ 	.word	0x00000000
	.align		4
        /*001c*/ 	.word	0xfffffffc


//--------------------- .nv.constant4             --------------------------
	.section	.nv.constant4,"a",@progbits
	.align	8
	.align		8
.nv.constant4:
        /*0000*/ 	.dword	__cudart_i2opi_d
	.align		8
        /*0008*/ 	.dword	__cudart_sin_cos_coeffs


//--------------------- .text._Z12throwNeedlesP18curandGenerator_stPjS1_ddll --------------------------
	.section	.text._Z12throwNeedlesP18curandGenerator_stPjS1_ddll,"ax",@progbits
	.align	128
        .global         _Z12throwNeedlesP18curandGenerator_stPjS1_ddll
        .type           _Z12throwNeedlesP18curandGenerator_stPjS1_ddll,@function
        .size           _Z12throwNeedlesP18curandGenerator_stPjS1_ddll,(.L_x_19 - _Z12throwNeedlesP18curandGenerator_stPjS1_ddll)
        .other          _Z12throwNeedlesP18curandGenerator_stPjS1_ddll,@"STO_CUDA_ENTRY STV_DEFAULT"
_Z12throwNeedlesP18curandGenerator_stPjS1_ddll:
.text._Z12throwNeedlesP18curandGenerator_stPjS1_ddll:
[----:B------:R-:W0:Y:S01]  /*0000*/  LDC R1, c[0x0][0x37c] ;  /* 0x0000df00ff017b82 */ /* 0x000e220000000800 */
[----:B------:R-:W1:Y:S07]  /*0010*/  S2R R0, SR_TID.X ;  /* 0x0000000000007919 */ /* 0x000e6e0000002100 */
[----:B------:R-:W1:Y:S01]  /*0020*/  S2UR UR4, SR_CTAID.X ;  /* 0x00000000000479c3 */ /* 0x000e620000002500 */
[----:B------:R-:W2:Y:S01]  /*0030*/  LDCU.64 UR6, c[0x0][0x3a8] ;  /* 0x00007500ff0677ac */ /* 0x000ea20008000a00 */
[----:B0-----:R-:W-:-:S06]  /*0040*/  VIADD R1, R1, 0xffffffd8 ;  /* 0xffffffd801017836 */ /* 0x001fcc0000000000 */
[----:B------:R-:W1:Y:S02]  /*0050*/  LDC R3, c[0x0][0x360] ;  /* 0x0000d800ff037b82 */ /* 0x000e640000000800 */
[----:B-1----:R-:W-:-:S05]  /*0060*/  IMAD R3, R3, UR4, R0 ;  /* 0x0000000403037c24 */ /* 0x002fca000f8e0200 */
[----:B--2---:R-:W-:-:S04]  /*0070*/  ISETP.GT.U32.AND P0, PT, R3, UR6, PT ;  /* 0x0000000603007c0c */ /* 0x004fc8000bf04070 */
[----:B------:R-:W-:-:S13]  /*0080*/  ISETP.GT.AND.EX P0, PT, RZ, UR7, PT, P0 ;  /* 0x00000007ff007c0c */ /* 0x000fda000bf04300 */
[----:B------:R-:W-:Y:S05]  /*0090*/  @P0 EXIT ;  /* 0x000000000000094d */ /* 0x000fea0003800000 */
[----:B------:R-:W0:Y:S01]  /*00a0*/  LDCU.64 UR6, c[0x0][0x390] ;  /* 0x00007200ff0677ac */ /* 0x000e220008000a00 */
[----:B------:R-:W-:Y:S01]  /*00b0*/  IMAD.SHL.U32 R2, R3, 0x4, RZ ;  /* 0x0000000403027824 */ /* 0x000fe200078e00ff */
[----:B------:R-:W-:Y:S01]  /*00c0*/  SHF.R.U32.HI R3, RZ, 0x1e, R3 ;  /* 0x0000001eff037819 */ /* 0x000fe20000011603 */
[----:B------:R-:W1:Y:S03]  /*00d0*/  LDCU.64 UR4, c[0x0][0x358] ;  /* 0x00006b00ff0477ac */ /* 0x000e660008000a00 */
[----:B0-----:R-:W-:-:S04]  /*00e0*/  IADD3 R6, P0, PT, R2, UR6, RZ ;  /* 0x0000000602067c10 */ /* 0x001fc8000ff1e0ff */
[----:B------:R-:W-:-:S05]  /*00f0*/  IADD3.X R7, PT, PT, R3, UR7, RZ, P0, !PT ;  /* 0x0000000703077c10 */ /* 0x000fca00087fe4ff */
[----:B-1----:R-:W2:Y:S01]  /*0100*/  LDG.E R6, desc[UR4][R6.64] ;  /* 0x0000000406067981 */ /* 0x002ea2000c1e1900 */
[----:B------:R-:W-:Y:S01]  /*0110*/  UMOV UR6, 0x6dc9c883 ;  /* 0x6dc9c88300067882 */ /* 0x000fe20000000000 */
[----:B------:R-:W-:Y:S01]  /*0120*/  UMOV UR7, 0x3fe45f30 ;  /* 0x3fe45f3000077882 */ /* 0x000fe20000000000 */
[----:B------:R-:W-:Y:S01]  /*0130*/  BSSY.RECONVERGENT B0, `(.L_x_0) ;  /* 0x0000013000007945 */ /* 0x000fe20003800200 */
[----:B--2---:R-:W0:Y:S01]  /*0140*/  I2F.F64.U32 R10, R6 ;  /* 0x00000006000a7312 */ /* 0x004e220000201800 */
[----:B------:R-:W-:Y:S01]  /*0150*/  ISETP.GT.AND P0, PT, R6, -0x1, PT ;  /* 0xffffffff0600780c */ /* 0x000fe20003f04270 */
[----:B0-----:R-:W-:Y:S01]  /*0160*/  DMUL R18, R10, UR6 ;  /* 0x000000060a127c28 */ /* 0x001fe20008000000 */
[----:B------:R-:W-:Y:S01]  /*0170*/  UMOV UR6, 0x54442d18 ;  /* 0x54442d1800067882 */ /* 0x000fe20000000000 */
[----:B------:R-:W-:-:S08]  /*0180*/  UMOV UR7, 0x3ff921fb ;  /* 0x3ff921fb00077882 */ /* 0x000fd00000000000 */
[----:B------:R-:W0:Y:S08]  /*0190*/  F2I.F64 R18, R18 ;  /* 0x0000001200127311 */ /* 0x000e300000301100 */
[----:B0-----:R-:W0:Y:S02]  /*01a0*/  I2F.F64 R16, R18 ;  /* 0x0000001200107312 */ /* 0x001e240000201c00 */
[----:B0-----:R-:W-:Y:S01]  /*01b0*/  DFMA R4, R16, -UR6, R10 ;  /* 0x8000000610047c2b */ /* 0x001fe2000800000a */
[----:B------:R-:W-:Y:S01]  /*01c0*/  UMOV UR6, 0x33145c00 ;  /* 0x33145c0000067882 */ /* 0x000fe20000000000 */
[----:B------:R-:W-:-:S06]  /*01d0*/  UMOV UR7, 0x3c91a626 ;  /* 0x3c91a62600077882 */ /* 0x000fcc0000000000 */
[----:B------:R-:W-:Y:S01]  /*01e0*/  DFMA R4, R16, -UR6, R4 ;  /* 0x8000000610047c2b */ /* 0x000fe20008000004 */
[----:B------:R-:W-:Y:S01]  /*01f0*/  UMOV UR6, 0x252049c0 ;  /* 0x252049c000067882 */ /* 0x000fe20000000000 */
[----:B------:R-:W-:-:S06]  /*0200*/  UMOV UR7, 0x397b839a ;  /* 0x397b839a00077882 */ /* 0x000fcc0000000000 */
[----:B------:R-:W-:Y:S01]  /*0210*/  DFMA R16, R16, -UR6, R4 ;  /* 0x8000000610107c2b */ /* 0x000fe20008000004 */
[----:B------:R-:W-:Y:S10]  /*0220*/  @P0 BRA `(.L_x_1) ;  /* 0x00000000000c0947 */ /* 0x000ff40003800000 */
[----:B------:R-:W-:-:S07]  /*0230*/  MOV R0, 0x250 ;  /* 0x0000025000007802 */ /* 0x000fce0000000f00 */
[----:B------:R-:W-:Y:S05]  /*0240*/  CALL.REL.NOINC `($_Z12throwNeedlesP18curandGenerator_stPjS1_ddll$__internal_trig_reduction_slowpathd) ;  /* 0x0000000c00047944 */ /* 0x000fea0003c00000 */
[----:B------:R-:W-:-:S07]  /*0250*/  IMAD.MOV.U32 R18, RZ, RZ, R8 ;  /* 0x000000ffff127224 */ /* 0x000fce00078e0008 */
.L_x_1:
[----:B------:R-:W-:Y:S05]  /*0260*/  BSYNC.RECONVERGENT B0 ;  /* 0x0000000000007941 */ /* 0x000fea0003800200 */
.L_x_0:
[----:B------:R-:W0:Y:S01]  /*0270*/  LDCU UR6, c[0x0][0x39c] ;  /* 0x00007380ff0677ac */ /* 0x000e220008000800 */
[----:B------:R-:W1:Y:S01]  /*0280*/  LDC.64 R8, c[0x0][0x398] ;  /* 0x0000e600ff087b82 */ /* 0x000e620000000a00 */
[----:B------:R-:W-:Y:S01]  /*0290*/  IMAD.MOV.U32 R4, RZ, RZ, 0x1 ;  /* 0x00000001ff047424 */ /* 0x000fe200078e00ff */
[----:B0-----:R-:W1:Y:S05]  /*02a0*/  MUFU.RCP64H R5, UR6 ;  /* 0x0000000600057d08 */ /* 0x001e6a0008001800 */
[----:B-1----:R-:W-:-:S08]  /*02b0*/  DFMA R6, R4, -R8, 1 ;  /* 0x3ff000000406742b */ /* 0x002fd00000000808 */
[----:B------:R-:W-:-:S08]  /*02c0*/  DFMA R6, R6, R6, R6 ;  /* 0x000000060606722b */ /* 0x000fd00000000006 */
[----:B------:R-:W-:-:S08]  /*02d0*/  DFMA R6, R4, R6, R4 ;  /* 0x000000060406722b */ /* 0x000fd00000000004 */
[----:B------:R-:W-:-:S08]  /*02e0*/  DFMA R4, R6, -R8, 1 ;  /* 0x3ff000000604742b */ /* 0x000fd00000000808 */
[----:B------:R-:W-:-:S08]  /*02f0*/  DFMA R4, R6, R4, R6 ;  /* 0x000000040604722b */ /* 0x000fd00000000006 */
[----:B------:R-:W-:-:S08]  /*0300*/  DMUL R6, R4, 4.29496729600000000000e+09 ;  /* 0x41f0000004067828 */ /* 0x000fd00000000000 */
[----:B------:R-:W-:-:S08]  /*0310*/  DFMA R8, R6, -R8, 4.29496729600000000000e+09 ;  /* 0x41f000000608742b */ /* 0x000fd00000000808 */
[----:B------:R-:W-:-:S10]  /*0320*/  DFMA R4, R4, R8, R6 ;  /* 0x000000080404722b */ /* 0x000fd40000000006 */
[----:B------:R-:W-:-:S05]  /*0330*/  FFMA R0, RZ, UR6, R5 ;  /* 0x00000006ff007c23 */ /* 0x000fca0008000005 */
[----:B------:R-:W-:-:S13]  /*0340*/  FSETP.GT.AND P0, PT, |R0|, 1.469367938527859385e-39, PT ;  /* 0x001000000000780b */ /* 0x000fda0003f04200 */
[----:B------:R-:W-:Y:S05]  /*0350*/  @P0 BRA `(.L_x_2) ;  /* 0x0000000000240947 */ /* 0x000fea0003800000 */
[----:B------:R-:W0:Y:S01]  /*0360*/  LDCU.64 UR6, c[0x0][0x398] ;  /* 0x00007300ff0677ac */ /* 0x000e220008000a00 */
[----:B------:R-:W-:Y:S01]  /*0370*/  IMAD.MOV.U32 R6, RZ, RZ, RZ ;  /* 0x000000ffff067224 */ /* 0x000fe200078e00ff */
[----:B------:R-:W-:Y:S01]  /*0380*/  MOV R0, 0x3d0 ;  /* 0x000003d000007802 */ /* 0x000fe20000000f00 */
[----:B------:R-:W-:Y:S02]  /*0390*/  IMAD.MOV.U32 R7, RZ, RZ, 0x41f00000 ;  /* 0x41f00000ff077424 */ /* 0x000fe400078e00ff */
[----:B0-----:R-:W-:Y:S02]  /*03a0*/  IMAD.U32 R4, RZ, RZ, UR6 ;  /* 0x00000006ff047e24 */ /* 0x001fe4000f8e00ff */
[----:B------:R-:W-:-:S07]  /*03b0*/  IMAD.U32 R9, RZ, RZ, UR7 ;  /* 0x00000007ff097e24 */ /* 0x000fce000f8e00ff */
[----:B------:R-:W-:Y:S05]  /*03c0*/  CALL.REL.NOINC `($__internal_0_$__cuda_sm20_div_rn_f64_full) ;  /* 0x00000004002c7944 */ /* 0x000fea0003c00000 */
[----:B------:R-:W-:Y:S02]  /*03d0*/  IMAD.MOV.U32 R4, RZ, RZ, R20 ;  /* 0x000000ffff047224 */ /* 0x000fe400078e0014 */
[----:B------:R-:W-:-:S07]  /*03e0*/  IMAD.MOV.U32 R5, RZ, RZ, R21 ;  /* 0x000000ffff057224 */ /* 0x000fce00078e0015 */
.L_x_2:
[----:B------:R-:W0:Y:S01]  /*03f0*/  MUFU.RCP64H R7, R5 ;  /* 0x0000000500077308 */ /* 0x000e220000001800 */
[----:B------:R-:W-:Y:S01]  /*0400*/  IMAD.MOV.U32 R6, RZ, RZ, 0x1 ;  /* 0x00000001ff067424 */ /* 0x000fe200078e00ff */
[----:B------:R-:W-:Y:S01]  /*0410*/  FSETP.GEU.AND P1, PT, |R11|, 6.5827683646048100446e-37, PT ;  /* 0x036000000b00780b */ /* 0x000fe20003f2e200 */
[----:B------:R-:W-:Y:S04]  /*0420*/  BSSY.RECONVERGENT B0, `(.L_x_3) ;  /* 0x0000011000007945 */ /* 0x000fe80003800200 */
[----:B0-----:R-:W-:-:S08]  /*0430*/  DFMA R8, R6, -R4, 1 ;  /* 0x3ff000000608742b */ /* 0x001fd00000000804 */
[----:B------:R-:W-:-:S08]  /*0440*/  DFMA R8, R8, R8, R8 ;  /* 0x000000080808722b */ /* 0x000fd00000000008 */
[----:B------:R-:W-:-:S08]  /*0450*/  DFMA R8, R6, R8, R6 ;  /* 0x000000080608722b */ /* 0x000fd00000000006 */
[----:B------:R-:W-:-:S08]  /*0460*/  DFMA R6, R8, -R4, 1 ;  /* 0x3ff000000806742b */ /* 0x000fd00000000804 */
[----:B------:R-:W-:-:S08]  /*0470*/  DFMA R6, R8, R6, R8 ;  /* 0x000000060806722b */ /* 0x000fd00000000008 */
[----:B------:R-:W-:-:S08]  /*0480*/  DMUL R20, R10, R6 ;  /* 0x000000060a147228 */ /* 0x000fd00000000000 */
[----:B------:R-:W-:-:S08]  /*0490*/  DFMA R8, R20, -R4, R10 ;  /* 0x800000041408722b */ /* 0x000fd0000000000a */
[----:B------:R-:W-:-:S10]  /*04a0*/  DFMA R20, R6, R8, R20 ;  /* 0x000000080614722b */ /* 0x000fd40000000014 */
[----:B------:R-:W-:-:S05]  /*04b0*/  FFMA R0, RZ, R5, R21 ;  /* 0x00000005ff007223 */ /* 0x000fca0000000015 */
[----:B------:R-:W-:-:S13]  /*04c0*/  FSETP.GT.AND P0, PT, |R0|, 1.469367938527859385e-39, PT ;  /* 0x001000000000780b */ /* 0x000fda0003f04200 */
[----:B------:R-:W-:Y:S05]  /*04d0*/  @P0 BRA P1, `(.L_x_4) ;  /* 0x0000000000140947 */ /* 0x000fea0000800000 */
[----:B------:R-:W-:Y:S01]  /*04e0*/  IMAD.MOV.U32 R6, RZ, RZ, R10 ;  /* 0x000000ffff067224 */ /* 0x000fe200078e000a */
[----:B------:R-:W-:Y:S01]  /*04f0*/  MOV R0, 0x530 ;  /* 0x0000053000007802 */ /* 0x000fe20000000f00 */
[----:B------:R-:W-:Y:S02]  /*0500*/  IMAD.MOV.U32 R7, RZ, RZ, R11 ;  /* 0x000000ffff077224 */ /* 0x000fe400078e000b */
[----:B------:R-:W-:-:S07]  /*0510*/  IMAD.MOV.U32 R9, RZ, RZ, R5 ;  /* 0x000000ffff097224 */ /* 0x000fce00078e0005 */
[----:B------:R-:W-:Y:S05]  /*0520*/  CALL.REL.NOINC `($__internal_0_$__cuda_sm20_div_rn_f64_full) ;  /* 0x0000000000d47944 */ /* 0x000fea0003c00000 */
.L_x_4:
[----:B------:R-:W-:Y:S05]  /*0530*/  BSYNC.RECONVERGENT B0 ;  /* 0x0000000000007941 */ /* 0x000fea0003800200 */
.L_x_3:
[----:B------:R-:W0:Y:S01]  /*0540*/  LDCU.64 UR6, c[0x4][0x8] ;  /* 0x01000100ff0677ac */ /* 0x000e220008000a00 */
[----:B------:R-:W-:-:S05]  /*0550*/  IMAD.SHL.U32 R0, R18, 0x40, RZ ;  /* 0x0000004012007824 */ /* 0x000fca00078e00ff */
[----:B------:R-:W-:-:S04]  /*0560*/  LOP3.LUT R0, R0, 0x40, RZ, 0xc0, !PT ;  /* 0x0000004000007812 */ /* 0x000fc800078ec0ff */
[----:B0-----:R-:W-:-:S05]  /*0570*/  IADD3 R24, P0, PT, R0, UR6, RZ ;  /* 0x0000000600187c10 */ /* 0x001fca000ff1e0ff */
[----:B------:R-:W-:-:S05]  /*0580*/  IMAD.X R25, RZ, RZ, UR7, P0 ;  /* 0x00000007ff197e24 */ /* 0x000fca00080e06ff */
[----:B------:R-:W2:Y:S04]  /*0590*/  LDG.E.128.CONSTANT R4, desc[UR4][R24.64] ;  /* 0x0000000418047981 */ /* 0x000ea8000c1e9d00 */
[----:B------:R-:W3:Y:S04]  /*05a0*/  LDG.E.128.CONSTANT R8, desc[UR4][R24.64+0x10] ;  /* 0x0000100418087981 */ /* 0x000ee8000c1e9d00 */
[----:B------:R-:W4:Y:S01]  /*05b0*/  LDG.E.128.CONSTANT R12, desc[UR4][R24.64+0x20] ;  /* 0x00002004180c7981 */ /* 0x000f22000c1e9d00 */
[----:B------:R-:W-:Y:S01]  /*05c0*/  LOP3.LUT R0, R18, 0x1, RZ, 0xc0, !PT ;  /* 0x0000000112007812 */ /* 0x000fe200078ec0ff */
[----:B------:R-:W-:Y:S01]  /*05d0*/  IMAD.MOV.U32 R26, RZ, RZ, 0x20fd8164 ;  /* 0x20fd8164ff1a7424 */ /* 0x000fe200078e00ff */
[----:B------:R-:W-:-:S02]  /*05e0*/  DMUL R22, R16, R16 ;  /* 0x0000001010167228 */ /* 0x000fc40000000000 */
[----:B------:R-:W-:Y:S01]  /*05f0*/  ISETP.NE.U32.AND P0, PT, R0, 0x1, PT ;  /* 0x000000010000780c */ /* 0x000fe20003f05070 */
[----:B------:R-:W-:-:S03]  /*0600*/  IMAD.MOV.U32 R0, RZ, RZ, 0x3da8ff83 ;  /* 0x3da8ff83ff007424 */ /* 0x000fc600078e00ff */
[----:B------:R-:W-:Y:S02]  /*0610*/  FSEL R26, R26, -8.06006814911005101289e+34, !P0 ;  /* 0xf9785eba1a1a7808 */ /* 0x000fe40004000000 */
[----:B------:R-:W-:-:S06]  /*0620*/  FSEL R27, -R0, 0.11223486810922622681, !P0 ;  /* 0x3de5db65001b7808 */ /* 0x000fcc0004000100 */
[----:B--2---:R-:W-:-:S08]  /*0630*/  DFMA R4, R22, R26, R4 ;  /* 0x0000001a1604722b */ /* 0x004fd00000000004 */
[C---:B------:R-:W-:Y:S01]  /*0640*/  DFMA R4, R22.reuse, R4, R6 ;  /* 0x000000041604722b */ /* 0x040fe20000000006 */
[----:B------:R-:W0:Y:S07]  /*0650*/  LDC.64 R6, c[0x0][0x3a0] ;  /* 0x0000e800ff067b82 */ /* 0x000e2e0000000a00 */
[C---:B---3--:R-:W-:Y:S01]  /*0660*/  DFMA R4, R22.reuse, R4, R8 ;  /* 0x000000041604722b */ /* 0x048fe20000000008 */
[----:B------:R-:W1:Y:S07]  /*0670*/  LDC.64 R8, c[0x0][0x398] ;  /* 0x0000e600ff087b82 */ /* 0x000e6e0000000a00 */
[----:B------:R-:W-:-:S08]  /*0680*/  DFMA R4, R22, R4, R10 ;  /* 0x000000041604722b */ /* 0x000fd0000000000a */
[----:B----4-:R-:W-:Y:S02]  /*0690*/  DFMA R4, R22, R4, R12 ;  /* 0x000000041604722b */ /* 0x010fe4000000000c */
[----:B0-----:R-:W-:-:S06]  /*06a0*/  DMUL R6, R6, 0.5 ;  /* 0x3fe0000006067828 */ /* 0x001fcc0000000000 */
[----:B------:R-:W-:Y:S02]  /*06b0*/  DFMA R4, R22, R4, R14 ;  /* 0x000000041604722b */ /* 0x000fe4000000000e */
[----:B-1----:R-:W-:-:S06]  /*06c0*/  DMUL R8, R8, 0.5 ;  /* 0x3fe0000008087828 */ /* 0x002fcc0000000000 */
[----:B------:R-:W-:Y:S02]  /*06d0*/  DFMA R16, R4, R16, R16 ;  /* 0x000000100410722b */ /* 0x000fe40000000010 */
[----:B------:R-:W-:Y:S02]  /*06e0*/  DFMA R4, R22, R4, 1 ;  /* 0x3ff000001604742b */ /* 0x000fe40000000004 */
[----:B------:R-:W-:-:S08]  /*06f0*/  DSETP.GEU.AND P1, PT, R8, R20, PT ;  /* 0x000000140800722a */ /* 0x000fd00003f2e000 */
[----:B------:R-:W-:Y:S02]  /*0700*/  FSEL R10, R4, R16, !P0 ;  /* 0x00000010040a7208 */ /* 0x000fe40004000000 */
[----:B------:R-:W-:Y:S02]  /*0710*/  FSEL R11, R5, R17, !P0 ;  /* 0x00000011050b7208 */ /* 0x000fe40004000000 */
[----:B------:R-:W-:-:S04]  /*0720*/  LOP3.LUT P0, RZ, R18, 0x2, RZ, 0xc0, !PT ;  /* 0x0000000212ff7812 */ /* 0x000fc8000780c0ff */
[----:B------:R-:W-:-:S10]  /*0730*/  DADD R4, RZ, -R10 ;  /* 0x00000000ff047229 */ /* 0x000fd4000000080a */
[----:B------:R-:W-:Y:S02]  /*0740*/  FSEL R10, R10, R4, !P0 ;  /* 0x000000040a0a7208 */ /* 0x000fe40004000000 */
[----:B------:R-:W-:Y:S01]  /*0750*/  FSEL R11, R11, R5, !P0 ;  /* 0x000000050b0b7208 */ /* 0x000fe20004000000 */
[----:B------:R-:W-:-:S05]  /*0760*/  DADD R4, R8, -R20 ;  /* 0x0000000008047229 */ /* 0x000fca0000000814 */
[----:B------:R-:W-:-:S03]  /*0770*/  DMUL R6, R6, R10 ;  /* 0x0000000a06067228 */ /* 0x000fc60000000000 */
[----:B------:R-:W-:-:S05]  /*0780*/  DADD R12, -RZ, -R4 ;  /* 0x00000000ff0c7229 */ /* 0x000fca0000000904 */
[----:B------:R-:W-:Y:S02]  /*0790*/  DADD R10, -RZ, -R6 ;  /* 0x00000000ff0a7229 */ /* 0x000fe40000000906 */
[----:B------:R-:W-:-:S03]  /*07a0*/  DSETP.GEU.AND P0, PT, R6, RZ, PT ;  /* 0x000000ff0600722a */ /* 0x000fc60003f0e000 */
[----:B------:R-:W-:Y:S02]  /*07b0*/  FSEL R8, R12, R4, !P1 ;  /* 0x000000040c087208 */ /* 0x000fe40004800000 */
[----:B------:R-:W-:-:S03]  /*07c0*/  FSEL R9, R13, R5, !P1 ;  /* 0x000000050d097208 */ /* 0x000fc60004800000 */
[----:B------:R-:W-:Y:S02]  /*07d0*/  FSEL R4, R10, R6, !P0 ;  /* 0x000000060a047208 */ /* 0x000fe40004000000 */
[----:B------:R-:W-:-:S06]  /*07e0*/  FSEL R5, R11, R7, !P0 ;  /* 0x000000070b057208 */ /* 0x000fcc0004000000 */
[----:B------:R-:W-:-:S14]  /*07f0*/  DSETP.GE.AND P0, PT, R4, R8, PT ;  /* 0x000000080400722a */ /* 0x000fdc0003f06000 */
[----:B------:R-:W-:Y:S05]  /*0800*/  @!P0 EXIT ;  /* 0x000000000000894d */ /* 0x000fea0003800000 */
[----:B------:R-:W0:Y:S02]  /*0810*/  LDCU.64 UR6, c[0x0][0x388] ;  /* 0x00007100ff0677ac */ /* 0x000e240008000a00 */
[----:B0-----:R-:W-:-:S04]  /*0820*/  IADD3 R2, P0, PT, R2, UR6, RZ ;  /* 0x0000000602027c10 */ /* 0x001fc8000ff1e0ff */
[----:B------:R-:W-:-:S05]  /*0830*/  IADD3.X R3, PT, PT, R3, UR7, RZ, P0, !PT ;  /* 0x0000000703037c10 */ /* 0x000fca00087fe4ff */
[----:B------:R-:W2:Y:S02]  /*0840*/  LDG.E R0, desc[UR4][R2.64] ;  /* 0x0000000402007981 */ /* 0x000ea4000c1e1900 */
[----:B--2---:R-:W-:-:S05]  /*0850*/  VIADD R5, R0, 0x1 ;  /* 0x0000000100057836 */ /* 0x004fca0000000000 */
[----:B------:R-:W-:Y:S01]  /*0860*/  STG.E desc[UR4][R2.64], R5 ;  /* 0x0000000502007986 */ /* 0x000fe2000c101904 */
[----:B------:R-:W-:Y:S05]  /*0870*/  EXIT ;  /* 0x000000000000794d */ /* 0x000fea0003800000 */
        .weak           $__internal_0_$__cuda_sm20_div_rn_f64_full
        .type           $__internal_0_$__cuda_sm20_div_rn_f64_full,@function
        .size           $__internal_0_$__cuda_sm20_div_rn_f64_full,($_Z12throwNeedlesP18curandGenerator_stPjS1_ddll$__internal_trig_reduction_slowpathd - $__internal_0_$__cuda_sm20_div_rn_f64_full)
$__internal_0_$__cuda_sm20_div_rn_f64_full:
[C---:B------:R-:W-:Y:S01]  /*0880*/  FSETP.GEU.AND P0, PT, |R9|.reuse, 1.469367938527859385e-39, PT ;  /* 0x001000000900780b */ /* 0x040fe20003f0e200 */
[--C-:B------:R-:W-:Y:S01]  /*0890*/  IMAD.MOV.U32 R8, RZ, RZ, R4.reuse ;  /* 0x000000ffff087224 */ /* 0x100fe200078e0004 */
[----:B------:R-:W-:Y:S01]  /*08a0*/  LOP3.LUT R12, R9, 0x800fffff, RZ, 0xc0, !PT ;  /* 0x800fffff090c7812 */ /* 0x000fe200078ec0ff */
[----:B------:R-:W-:Y:S01]  /*08b0*/  IMAD.MOV.U32 R20, RZ, RZ, 0x1 ;  /* 0x00000001ff147424 */ /* 0x000fe200078e00ff */
[C---:B------:R-:W-:Y:S01]  /*08c0*/  FSETP.GEU.AND P2, PT, |R7|.reuse, 1.469367938527859385e-39, PT ;  /* 0x001000000700780b */ /* 0x040fe20003f4e200 */
[----:B------:R-:W-:Y:S01]  /*08d0*/  BSSY.RECONVERGENT B1, `(.L_x_5) ;  /* 0x0000053000017945 */ /* 0x000fe20003800200 */
[----:B------:R-:W-:Y:S01]  /*08e0*/  LOP3.LUT R13, R12, 0x3ff00000, RZ, 0xfc, !PT ;  /* 0x3ff000000c0d7812 */ /* 0x000fe200078efcff */
[----:B------:R-:W-:Y:S01]  /*08f0*/  IMAD.MOV.U32 R12, RZ, RZ, R4 ;  /* 0x000000ffff0c7224 */ /* 0x000fe200078e0004 */
[----:B------:R-:W-:Y:S02]  /*0900*/  LOP3.LUT R4, R7, 0x7ff00000, RZ, 0xc0, !PT ;  /* 0x7ff0000007047812 */ /* 0x000fe400078ec0ff */
[----:B------:R-:W-:-:S03]  /*0910*/  LOP3.LUT R19, R9, 0x7ff00000, RZ, 0xc0, !PT ;  /* 0x7ff0000009137812 */ /* 0x000fc600078ec0ff */
[----:B------:R-:W-:Y:S01]  /*0920*/  @!P0 DMUL R12, R8, 8.98846567431157953865e+307 ;  /* 0x7fe00000080c8828 */ /* 0x000fe20000000000 */
[C---:B------:R-:W-:Y:S01]  /*0930*/  ISETP.GE.U32.AND P1, PT, R4.reuse, R19, PT ;  /* 0x000000130400720c */ /* 0x040fe20003f26070 */
[----:B------:R-:W-:Y:S02]  /*0940*/  IMAD.MOV.U32 R26, RZ, RZ, R4 ;  /* 0x000000ffff1a7224 */ /* 0x000fe400078e0004 */
[----:B------:R-:W-:Y:S01]  /*0950*/  @!P2 LOP3.LUT R5, R9, 0x7ff00000, RZ, 0xc0, !PT ;  /* 0x7ff000000905a812 */ /* 0x000fe200078ec0ff */
[----:B------:R-:W-:Y:S01]  /*0960*/  @!P2 IMAD.MOV.U32 R24, RZ, RZ, RZ ;  /* 0x000000ffff18a224 */ /* 0x000fe200078e00ff */
[----:B------:R-:W0:Y:S02]  /*0970*/  MUFU.RCP64H R21, R13 ;  /* 0x0000000d00157308 */ /* 0x000e240000001800 */
[----:B------:R-:W-:Y:S01]  /*0980*/  @!P2 ISETP.GE.U32.AND P3, PT, R4, R5, PT ;  /* 0x000000050400a20c */ /* 0x000fe20003f66070 */
[----:B------:R-:W-:Y:S01]  /*0990*/  IMAD.MOV.U32 R5, RZ, RZ, 0x1ca00000 ;  /* 0x1ca00000ff057424 */ /* 0x000fe200078e00ff */
[----:B------:R-:W-:-:S04]  /*09a0*/  @!P0 LOP3.LUT R19, R13, 0x7ff00000, RZ, 0xc0, !PT ;  /* 0x7ff000000d138812 */ /* 0x000fc800078ec0ff */
[----:B------:R-:W-:Y:S01]  /*09b0*/  @!P2 SEL R23, R5, 0x63400000, !P3 ;  /* 0x634000000517a807 */ /* 0x000fe20005800000 */
[----:B------:R-:W-:-:S03]  /*09c0*/  VIADD R27, R19, 0xffffffff ;  /* 0xffffffff131b7836 */ /* 0x000fc60000000000 */
[----:B------:R-:W-:-:S04]  /*09d0*/  @!P2 LOP3.LUT R23, R23, 0x80000000, R7, 0xf8, !PT ;  /* 0x800000001717a812 */ /* 0x000fc800078ef807 */
[----:B------:R-:W-:Y:S01]  /*09e0*/  @!P2 LOP3.LUT R25, R23, 0x100000, RZ, 0xfc, !PT ;  /* 0x001000001719a812 */ /* 0x000fe200078efcff */
[----:B0-----:R-:W-:-:S08]  /*09f0*/  DFMA R14, R20, -R12, 1 ;  /* 0x3ff00000140e742b */ /* 0x001fd0000000080c */
[----:B------:R-:W-:-:S08]  /*0a00*/  DFMA R14, R14, R14, R14 ;  /* 0x0000000e0e0e722b */ /* 0x000fd0000000000e */
[----:B------:R-:W-:Y:S01]  /*0a10*/  DFMA R20, R20, R14, R20 ;  /* 0x0000000e1414722b */ /* 0x000fe20000000014 */
[----:B------:R-:W-:Y:S01]  /*0a20*/  SEL R15, R5, 0x63400000, !P1 ;  /* 0x63400000050f7807 */ /* 0x000fe20004800000 */
[----:B------:R-:W-:-:S03]  /*0a30*/  IMAD.MOV.U32 R14, RZ, RZ, R6 ;  /* 0x000000ffff0e7224 */ /* 0x000fc600078e0006 */
[----:B------:R-:W-:-:S03]  /*0a40*/  LOP3.LUT R15, R15, 0x800fffff, R7, 0xf8, !PT ;  /* 0x800fffff0f0f7812 */ /* 0x000fc600078ef807 */
[----:B------:R-:W-:-:S03]  /*0a50*/  DFMA R22, R20, -R12, 1 ;  /* 0x3ff000001416742b */ /* 0x000fc6000000080c */
[----:B------:R-:W-:-:S05]  /*0a60*/  @!P2 DFMA R14, R14, 2, -R24 ;  /* 0x400000000e0ea82b */ /* 0x000fca0000000818 */
[----:B------:R-:W-:-:S05]  /*0a70*/  DFMA R20, R20, R22, R20 ;  /* 0x000000161414722b */ /* 0x000fca0000000014 */
[----:B------:R-:W-:-:S03]  /*0a80*/  @!P2 LOP3.LUT R26, R15, 0x7ff00000, RZ, 0xc0, !PT ;  /* 0x7ff000000f1aa812 */ /* 0x000fc600078ec0ff */
[----:B------:R-:W-:Y:S02]  /*0a90*/  DMUL R22, R20, R14 ;  /* 0x0000000e14167228 */ /* 0x000fe40000000000 */
[----:B------:R-:W-:-:S05]  /*0aa0*/  VIADD R24, R26, 0xffffffff ;  /* 0xffffffff1a187836 */ /* 0x000fca0000000000 */
[----:B------:R-:W-:Y:S01]  /*0ab0*/  ISETP.GT.U32.AND P0, PT, R24, 0x7feffffe, PT ;  /* 0x7feffffe1800780c */ /* 0x000fe20003f04070 */
[----:B------:R-:W-:-:S03]  /*0ac0*/  DFMA R24, R22, -R12, R14 ;  /* 0x8000000c1618722b */ /* 0x000fc6000000000e */
[----:B------:R-:W-:-:S05]  /*0ad0*/  ISETP.GT.U32.OR P0, PT, R27, 0x7feffffe, P0 ;  /* 0x7feffffe1b00780c */ /* 0x000fca0000704470 */
[----:B------:R-:W-:-:S08]  /*0ae0*/  DFMA R24, R20, R24, R22 ;  /* 0x000000181418722b */ /* 0x000fd00000000016 */
[----:B------:R-:W-:Y:S05]  /*0af0*/  @P0 BRA `(.L_x_6) ;  /* 0x00000000006c0947 */ /* 0x000fea0003800000 */
[----:B------:R-:W-:Y:S01]  /*0b00*/  LOP3.LUT R7, R9, 0x7ff00000, RZ, 0xc0, !PT ;  /* 0x7ff0000009077812 */ /* 0x000fe200078ec0ff */
[----:B------:R-:W-:-:S03]  /*0b10*/  IMAD.MOV.U32 R20, RZ, RZ, RZ ;  /* 0x000000ffff147224 */ /* 0x000fc600078e00ff */
[CC--:B------:R-:W-:Y:S02]  /*0b20*/  VIADDMNMX R6, R4.reuse, -R7.reuse, 0xb9600000, !PT ;  /* 0xb960000004067446 */ /* 0x0c0fe40007800907 */
[----:B------:R-:W-:Y:S02]  /*0b30*/  ISETP.GE.U32.AND P0, PT, R4, R7, PT ;  /* 0x000000070400720c */ /* 0x000fe40003f06070 */
[----:B------:R-:W-:Y:S02]  /*0b40*/  VIMNMX R6, PT, PT, R6, 0x46a00000, PT ;  /* 0x46a0000006067848 */ /* 0x000fe40003fe0100 */
[----:B------:R-:W-:-:S05]  /*0b50*/  SEL R5, R5, 0x63400000, !P0 ;  /* 0x6340000005057807 */ /* 0x000fca0004000000 */
[----:B------:R-:W-:-:S04]  /*0b60*/  IMAD.IADD R6, R6, 0x1, -R5 ;  /* 0x0000000106067824 */ /* 0x000fc800078e0a05 */
[----:B------:R-:W-:-:S06]  /*0b70*/  VIADD R21, R6, 0x7fe00000 ;  /* 0x7fe0000006157836 */ /* 0x000fcc0000000000 */
[----:B------:R-:W-:-:S10]  /*0b80*/  DMUL R4, R24, R20 ;  /* 0x0000001418047228 */ /* 0x000fd40000000000 */
[----:B------:R-:W-:-:S13]  /*0b90*/  FSETP.GTU.AND P0, PT, |R5|, 1.469367938527859385e-39, PT ;  /* 0x001000000500780b */ /* 0x000fda0003f0c200 */
[----:B------:R-:W-:Y:S05]  /*0ba0*/  @P0 BRA `(.L_x_7) ;  /* 0x0000000000940947 */ /* 0x000fea0003800000 */
[----:B------:R-:W-:Y:S01]  /*0bb0*/  DFMA R12, R24, -R12, R14 ;  /* 0x8000000c180c722b */ /* 0x000fe2000000000e */
[----:B------:R-:W-:-:S09]  /*0bc0*/  IMAD.MOV.U32 R20, RZ, RZ, RZ ;  /* 0x000000ffff147224 */ /* 0x000fd200078e00ff */
[C---:B------:R-:W-:Y:S02]  /*0bd0*/  FSETP.NEU.AND P0, PT, R13.reuse, RZ, PT ;  /* 0x000000ff0d00720b */ /* 0x040fe40003f0d000 */
[----:B------:R-:W-:-:S04]  /*0be0*/  LOP3.LUT R7, R13, 0x80000000, R9, 0x48, !PT ;  /* 0x800000000d077812 */ /* 0x000fc800078e4809 */
[----:B------:R-:W-:-:S07]  /*0bf0*/  LOP3.LUT R21, R7, R21, RZ, 0xfc, !PT ;  /* 0x0000001507157212 */ /* 0x000fce00078efcff */
[----:B------:R-:W-:Y:S05]  /*0c00*/  @!P0 BRA `(.L_x_7) ;  /* 0x00000000007c8947 */ /* 0x000fea0003800000 */
[----:B------:R-:W-:Y:S01]  /*0c10*/  IMAD.MOV R9, RZ, RZ, -R6 ;  /* 0x000000ffff097224 */ /* 0x000fe200078e0a06 */
[----:B------:R-:W-:Y:S01]  /*0c20*/  DMUL.RP R20, R24, R20 ;  /* 0x0000001418147228 */ /* 0x000fe20000008000 */
[----:B------:R-:W-:-:S06]  /*0c30*/  IMAD.MOV.U32 R8, RZ, RZ, RZ ;  /* 0x000000ffff087224 */ /* 0x000fcc00078e00ff */
[----:B------:R-:W-:-:S03]  /*0c40*/  DFMA R8, R4, -R8, R24 ;  /* 0x800000080408722b */ /* 0x000fc60000000018 */
[----:B------:R-:W-:-:S03]  /*0c50*/  LOP3.LUT R7, R21, R7, RZ, 0x3c, !PT ;  /* 0x0000000715077212 */ /* 0x000fc600078e3cff */
[----:B------:R-:W-:-:S04]  /*0c60*/  IADD3 R8, PT, PT, -R6, -0x43300000, RZ ;  /* 0xbcd0000006087810 */ /* 0x000fc80007ffe1ff */
[----:B------:R-:W-:-:S04]  /*0c70*/  FSETP.NEU.AND P0, PT, |R9|, R8, PT ;  /* 0x000000080900720b */ /* 0x000fc80003f0d200 */
[----:B------:R-:W-:Y:S02]  /*0c80*/  FSEL R4, R20, R4, !P0 ;  /* 0x0000000414047208 */ /* 0x000fe40004000000 */
[----:B------:R-:W-:Y:S01]  /*0c90*/  FSEL R5, R7, R5, !P0 ;  /* 0x0000000507057208 */ /* 0x000fe20004000000 */
[----:B------:R-:W-:Y:S06]  /*0ca0*/  BRA `(.L_x_7) ;  /* 0x0000000000547947 */ /* 0x000fec0003800000 */
.L_x_6:
[----:B------:R-:W-:-:S14]  /*0cb0*/  DSETP.NAN.AND P0, PT, R6, R6, PT ;  /* 0x000000060600722a */ /* 0x000fdc0003f08000 */
[----:B------:R-:W-:Y:S05]  /*0cc0*/  @P0 BRA `(.L_x_8) ;  /* 0x0000000000440947 */ /* 0x000fea0003800000 */
[----:B------:R-:W-:-:S14]  /*0cd0*/  DSETP.NAN.AND P0, PT, R8, R8, PT ;  /* 0x000000080800722a */ /* 0x000fdc0003f08000 */
[----:B------:R-:W-:Y:S05]  /*0ce0*/  @P0 BRA `(.L_x_9) ;  /* 0x0000000000300947 */ /* 0x000fea0003800000 */
[----:B------:R-:W-:Y:S01]  /*0cf0*/  ISETP.NE.AND P0, PT, R26, R19, PT ;  /* 0x000000131a00720c */ /* 0x000fe20003f05270 */
[----:B------:R-:W-:Y:S02]  /*0d00*/  IMAD.MOV.U32 R4, RZ, RZ, 0x0 ;  /* 0x00000000ff047424 */ /* 0x000fe400078e00ff */
[----:B------:R-:W-:-:S10]  /*0d10*/  IMAD.MOV.U32 R5, RZ, RZ, -0x80000 ;  /* 0xfff80000ff057424 */ /* 0x000fd400078e00ff */
[----:B------:R-:W-:Y:S05]  /*0d20*/  @!P0 BRA `(.L_x_7) ;  /* 0x0000000000348947 */ /* 0x000fea0003800000 */
[----:B------:R-:W-:Y:S02]  /*0d30*/  ISETP.NE.AND P0, PT, R26, 0x7ff00000, PT ;  /* 0x7ff000001a00780c */ /* 0x000fe40003f05270 */
[----:B------:R-:W-:Y:S02]  /*0d40*/  LOP3.LUT R5, R7, 0x80000000, R9, 0x48, !PT ;  /* 0x8000000007057812 */ /* 0x000fe400078e4809 */
[----:B------:R-:W-:-:S13]  /*0d50*/  ISETP.EQ.OR P0, PT, R19, RZ, !P0 ;  /* 0x000000ff1300720c */ /* 0x000fda0004702670 */
[----:B------:R-:W-:Y:S01]  /*0d60*/  @P0 LOP3.LUT R6, R5, 0x7ff00000, RZ, 0xfc, !PT ;  /* 0x7ff0000005060812 */ /* 0x000fe200078efcff */
[----:B------:R-:W-:Y:S02]  /*0d70*/  @!P0 IMAD.MOV.U32 R4, RZ, RZ, RZ ;  /* 0x000000ffff048224 */ /* 0x000fe400078e00ff */
[----:B------:R-:W-:Y:S02]  /*0d80*/  @P0 IMAD.MOV.U32 R4, RZ, RZ, RZ ;  /* 0x000000ffff040224 */ /* 0x000fe400078e00ff */
[----:B------:R-:W-:Y:S01]  /*0d90*/  @P0 IMAD.MOV.U32 R5, RZ, RZ, R6 ;  /* 0x000000ffff050224 */ /* 0x000fe200078e0006 */
[----:B------:R-:W-:Y:S06]  /*0da0*/  BRA `(.L_x_7) ;  /* 0x0000000000147947 */ /* 0x000fec0003800000 */
.L_x_9:
[----:B------:R-:W-:Y:S01]  /*0db0*/  LOP3.LUT R5, R9, 0x80000, RZ, 0xfc, !PT ;  /* 0x0008000009057812 */ /* 0x000fe200078efcff */
[----:B------:R-:W-:Y:S01]  /*0dc0*/  IMAD.MOV.U32 R4, RZ, RZ, R8 ;  /* 0x000000ffff047224 */ /* 0x000fe200078e0008 */
[----:B------:R-:W-:Y:S06]  /*0dd0*/  BRA `(.L_x_7) ;  /* 0x0000000000087947 */ /* 0x000fec0003800000 */
.L_x_8:
[----:B------:R-:W-:Y:S01]  /*0de0*/  LOP3.LUT R5, R7, 0x80000, RZ, 0xfc, !PT ;  /* 0x0008000007057812 */ /* 0x000fe200078efcff */
[----:B------:R-:W-:-:S07]  /*0df0*/  IMAD.MOV.U32 R4, RZ, RZ, R6 ;  /* 0x000000ffff047224 */ /* 0x000fce00078e0006 */
.L_x_7:
[----:B------:R-:W-:Y:S05]  /*0e00*/  BSYNC.RECONVERGENT B1 ;  /* 0x0000000000017941 */ /* 0x000fea0003800200 */
.L_x_5:
[----:B------:R-:W-:Y:S02]  /*0e10*/  IMAD.MOV.U32 R20, RZ, RZ, R4 ;  /* 0x000000ffff147224 */ /* 0x000fe400078e0004 */
[----:B------:R-:W-:Y:S02]  /*0e20*/  IMAD.MOV.U32 R21, RZ, RZ, R5 ;  /* 0x000000ffff157224 */ /* 0x000fe400078e0005 */
[----:B------:R-:W-:Y:S02]  /*0e30*/  IMAD.MOV.U32 R4, RZ, RZ, R0 ;  /* 0x000000ffff047224 */ /* 0x000fe400078e0000 */
[----:B------:R-:W-:-:S04]  /*0e40*/  IMAD.MOV.U32 R5, RZ, RZ, 0x0 ;  /* 0x00000000ff057424 */ /* 0x000fc800078e00ff */
[----:B------:R-:W-:Y:S05]  /*0e50*/  RET.REL.NODEC R4 `(_Z12throwNeedlesP18curandGenerator_stPjS1_ddll) ;  /* 0xfffffff004687950 */ /* 0x000fea0003c3ffff */
        .type           $_Z12throwNeedlesP18curandGenerator_stPjS1_ddll$__internal_trig_reduction_slowpathd,@function
        .size           $_Z12throwNeedlesP18curandGenerator_stPjS1_ddll$__internal_trig_reduction_slowpathd,(.L_x_19 - $_Z12throwNeedlesP18curandGenerator_stPjS1_ddll$__internal_trig_reduction_slowpathd)
$_Z12throwNeedlesP18curandGenerator_stPjS1_ddll$__internal_trig_reduction_slowpathd:
[--C-:B------:R-:W-:Y:S01]  /*0e60*/  SHF.R.U32.HI R4, RZ, 0x14, R11.reuse ;  /* 0x00000014ff047819 */ /* 0x100fe2000001160b */
[----:B------:R-:W-:Y:S02]  /*0e70*/  IMAD.MOV.U32 R16, RZ, RZ, R10 ;  /* 0x000000ffff107224 */ /* 0x000fe400078e000a */
[----:B------:R-:W-:Y:S01]  /*0e80*/  IMAD.MOV.U32 R17, RZ, RZ, R11 ;  /* 0x000000ffff117224 */ /* 0x000fe200078e000b */
[----:B------:R-:W-:Y:S01]  /*0e90*/  LOP3.LUT R5, R4, 0x7ff, RZ, 0xc0, !PT ;  /* 0x000007ff04057812 */ /* 0x000fe200078ec0ff */
[----:B------:R-:W-:-:S03]  /*0ea0*/  IMAD.MOV.U32 R8, RZ, RZ, RZ ;  /* 0x000000ffff087224 */ /* 0x000fc600078e00ff */
[----:B------:R-:W-:-:S13]  /*0eb0*/  ISETP.NE.AND P0, PT, R5, 0x7ff, PT ;  /* 0x000007ff0500780c */ /* 0x000fda0003f05270 */
[----:B------:R-:W-:Y:S05]  /*0ec0*/  @!P0 BRA `(.L_x_10) ;  /* 0x00000008004c8947 */ /* 0x000fea0003800000 */
[----:B------:R-:W-:Y:S01]  /*0ed0*/  VIADD R6, R5, 0xfffffc00 ;  /* 0xfffffc0005067836 */ /* 0x000fe20000000000 */
[----:B------:R-:W-:Y:S01]  /*0ee0*/  BSSY.RECONVERGENT B1, `(.L_x_11) ;  /* 0x0000030000017945 */ /* 0x000fe20003800200 */
[----:B------:R-:W-:Y:S01]  /*0ef0*/  IMAD.MOV.U32 R7, RZ, RZ, R11 ;  /* 0x000000ffff077224 */ /* 0x000fe200078e000b */
[----:B------:R-:W-:Y:S02]  /*0f00*/  CS2R R14, SRZ ;  /* 0x00000000000e7805 */ /* 0x000fe4000001ff00 */
[----:B------:R-:W-:Y:S02]  /*0f10*/  SHF.R.U32.HI R5, RZ, 0x6, R6 ;  /* 0x00000006ff057819 */ /* 0x000fe40000011606 */
[----:B------:R-:W-:Y:S02]  /*0f20*/  ISETP.GE.U32.AND P0, PT, R6, 0x80, PT ;  /* 0x000000800600780c */ /* 0x000fe40003f06070 */
[C---:B------:R-:W-:Y:S02]  /*0f30*/  IADD3 R6, PT, PT, -R5.reuse, 0x13, RZ ;  /* 0x0000001305067810 */ /* 0x040fe40007ffe1ff */
[----:B------:R-:W-:-:S02]  /*0f40*/  IADD3 R21, PT, PT, -R5, 0xf, RZ ;  /* 0x0000000f05157810 */ /* 0x000fc40007ffe1ff */
[----:B------:R-:W-:-:S04]  /*0f50*/  SEL R6, R6, 0x12, P0 ;  /* 0x0000001206067807 */ /* 0x000fc80000000000 */
[----:B------:R-:W-:-:S13]  /*0f60*/  ISETP.GE.AND P0, PT, R21, R6, PT ;  /* 0x000000061500720c */ /* 0x000fda0003f06270 */
[----:B------:R-:W-:Y:S05]  /*0f70*/  @P0 BRA `(.L_x_12) ;  /* 0x0000000000980947 */ /* 0x000fea0003800000 */
[----:B------:R-:W0:Y:S01]  /*0f80*/  LDC.64 R12, c[0x0][0x358] ;  /* 0x0000d600ff0c7b82 */ /* 0x000e220000000a00 */
[C---:B------:R-:W-:Y:S01]  /*0f90*/  SHF.L.U64.HI R8, R16.reuse, 0xb, R17 ;  /* 0x0000000b10087819 */ /* 0x040fe20000010211 */
[----:B------:R-:W-:Y:S01]  /*0fa0*/  BSSY.RECONVERGENT B2, `(.L_x_13) ;  /* 0x0000022000027945 */ /* 0x000fe20003800200 */
[----:B------:R-:W-:Y:S01]  /*0fb0*/  IMAD.SHL.U32 R9, R16, 0x800, RZ ;  /* 0x0000080010097824 */ /* 0x000fe200078e00ff */
[----:B------:R-:W-:Y:S01]  /*0fc0*/  IADD3 R19, PT, PT, RZ, -R5, -R6 ;  /* 0x80000005ff137210 */ /* 0x000fe20007ffe806 */
[----:B------:R-:W-:Y:S01]  /*0fd0*/  IMAD.MOV.U32 R18, RZ, RZ, RZ ;  /* 0x000000ffff127224 */ /* 0x000fe200078e00ff */
[----:B------:R-:W-:Y:S02]  /*0fe0*/  CS2R R14, SRZ ;  /* 0x00000000000e7805 */ /* 0x000fe4000001ff00 */
[----:B------:R-:W-:-:S07]  /*0ff0*/  LOP3.LUT R8, R8, 0x80000000, RZ, 0xfc, !PT ;  /* 0x8000000008087812 */ /* 0x000fce00078efcff */
.L_x_14:
[----:B------:R-:W1:Y:S01]  /*1000*/  LDC.64 R16, c[0x4][RZ] ;  /* 0x01000000ff107b82 */ /* 0x000e620000000a00 */
[----:B0-----:R-:W-:Y:S02]  /*1010*/  R2UR UR6, R12 ;  /* 0x000000000c0672ca */ /* 0x001fe400000e0000 */
[----:B------:R-:W-:Y:S01]  /*1020*/  R2UR UR7, R13 ;  /* 0x000000000d0772ca */ /* 0x000fe200000e0000 */
[----:B-1----:R-:W-:-:S12]  /*1030*/  IMAD.WIDE R16, R21, 0x8, R16 ;  /* 0x0000000815107825 */ /* 0x002fd800078e0210 */
[----:B------:R-:W2:Y:S01]  /*1040*/  LDG.E.64.CONSTANT R16, desc[UR6][R16.64] ;  /* 0x0000000610107981 */ /* 0x000ea2000c1e9b00 */
[----:B------:R-:W-:Y:S02]  /*1050*/  VIADD R19, R19, 0x1 ;  /* 0x0000000113137836 */ /* 0x000fe40000000000 */
[----:B------:R-:W-:Y:S02]  /*1060*/  VIADD R21, R21, 0x1 ;  /* 0x0000000115157836 */ /* 0x000fe40000000000 */
[----:B--2---:R-:W-:-:S04]  /*1070*/  IMAD.WIDE.U32 R14, P2, R16, R9, R14 ;  /* 0x00000009100e7225 */ /* 0x004fc8000784000e */
[----:B------:R-:W-:Y:S02]  /*1080*/  IMAD R23, R16, R8, RZ ;  /* 0x0000000810177224 */ /* 0x000fe400078e02ff */
[CC--:B------:R-:W-:Y:S02]  /*1090*/  IMAD R20, R17.reuse, R9.reuse, RZ ;  /* 0x0000000911147224 */ /* 0x0c0fe400078e02ff */
[----:B------:R-:W-:Y:S01]  /*10a0*/  IMAD.HI.U32 R25, R17, R9, RZ ;  /* 0x0000000911197227 */ /* 0x000fe200078e00ff */
[----:B------:R-:W-:-:S03]  /*10b0*/  IADD3 R15, P0, PT, R23, R15, RZ ;  /* 0x0000000f170f7210 */ /* 0x000fc60007f1e0ff */
[----:B------:R-:W-:Y:S01]  /*10c0*/  IMAD R23, R18, 0x8, R1 ;  /* 0x0000000812177824 */ /* 0x000fe200078e0201 */
[----:B------:R-:W-:Y:S01]  /*10d0*/  IADD3 R15, P1, PT, R20, R15, RZ ;  /* 0x0000000f140f7210 */ /* 0x000fe20007f3e0ff */
[----:B------:R-:W-:-:S04]  /*10e0*/  IMAD.HI.U32 R20, R16, R8, RZ ;  /* 0x0000000810147227 */ /* 0x000fc800078e00ff */
[----:B------:R-:W-:Y:S01]  /*10f0*/  IMAD.X R16, RZ, RZ, R20, P2 ;  /* 0x000000ffff107224 */ /* 0x000fe200010e0614 */
[----:B------:R0:W-:Y:S01]  /*1100*/  STL.64 [R23], R14 ;  /* 0x0000000e17007387 */ /* 0x0001e20000100a00 */
[----:B------:R-:W-:-:S03]  /*1110*/  IMAD.HI.U32 R20, R17, R8, RZ ;  /* 0x0000000811147227 */ /* 0x000fc600078e00ff */
[----:B------:R-:W-:Y:S01]  /*1120*/  IADD3.X R16, P0, PT, R25, R16, RZ, P0, !PT ;  /* 0x0000001019107210 */ /* 0x000fe2000071e4ff */
[----:B------:R-:W-:Y:S02]  /*1130*/  IMAD R17, R17, R8, RZ ;  /* 0x0000000811117224 */ /* 0x000fe400078e02ff */
[----:B------:R-:W-:-:S03]  /*1140*/  VIADD R18, R18, 0x1 ;  /* 0x0000000112127836 */ /* 0x000fc60000000000 */
[----:B------:R-:W-:Y:S01]  /*1150*/  IADD3.X R17, P1, PT, R17, R16, RZ, P1, !PT ;  /* 0x0000001011117210 */ /* 0x000fe20000f3e4ff */
[----:B------:R-:W-:Y:S01]  /*1160*/  IMAD.X R16, RZ, RZ, R20, P0 ;  /* 0x000000ffff107224 */ /* 0x000fe200000e0614 */
[----:B------:R-:W-:-:S03]  /*1170*/  ISETP.NE.AND P0, PT, R19, -0xf, PT ;  /* 0xfffffff11300780c */ /* 0x000fc60003f05270 */
[----:B------:R-:W-:Y:S02]  /*1180*/  IMAD.X R16, RZ, RZ, R16, P1 ;  /* 0x000000ffff107224 */ /* 0x000fe400008e0610 */
[----:B0-----:R-:W-:Y:S02]  /*1190*/  IMAD.MOV.U32 R14, RZ, RZ, R17 ;  /* 0x000000ffff0e7224 */ /* 0x001fe400078e0011 */
[----:B------:R-:W-:-:S06]  /*11a0*/  IMAD.MOV.U32 R15, RZ, RZ, R16 ;  /* 0x000000ffff0f7224 */ /* 0x000fcc00078e0010 */
[----:B------:R-:W-:Y:S05]  /*11b0*/  @P0 BRA `(.L_x_14) ;  /* 0xfffffffc00900947 */ /* 0x000fea000383ffff */
[----:B------:R-:W-:Y:S05]  /*11c0*/  BSYNC.RECONVERGENT B2 ;  /* 0x0000000000027941 */ /* 0x000fea0003800200 */
.L_x_13:
[----:B------:R-:W-:-:S07]  /*11d0*/  IMAD.MOV.U32 R21, RZ, RZ, R6 ;  /* 0x000000ffff157224 */ /* 0x000fce00078e0006 */
.L_x_12:
[----:B------:R-:W-:Y:S05]  /*11e0*/  BSYNC.RECONVERGENT B1 ;  /* 0x0000000000017941 */ /* 0x000fea0003800200 */
.L_x_11:
[----:B------:R-:W-:Y:S01]  /*11f0*/  LOP3.LUT P0, R25, R4, 0x3f, RZ, 0xc0, !PT ;  /* 0x0000003f04197812 */ /* 0x000fe2000780c0ff */
[----:B------:R-:W-:-:S04]  /*1200*/  IMAD.IADD R6, R5, 0x1, R21 ;  /* 0x0000000105067824 */ /* 0x000fc800078e0215 */
[----:B------:R-:W-:-:S05]  /*1210*/  IMAD.U32 R27, R6, 0x8, R1 ;  /* 0x00000008061b7824 */ /* 0x000fca00078e0001 */
[----:B------:R0:W-:Y:S04]  /*1220*/  STL.64 [R27+-0x78], R14 ;  /* 0xffff880e1b007387 */ /* 0x0001e80000100a00 */
[----:B------:R-:W2:Y:S04]  /*1230*/  @P0 LDL.64 R16, [R1+0x8] ;  /* 0x0000080001100983 */ /* 0x000ea80000100a00 */
[----:B------:R-:W3:Y:S04]  /*1240*/  LDL.64 R12, [R1+0x10] ;  /* 0x00001000010c7983 */ /* 0x000ee80000100a00 */
[----:B------:R-:W0:Y:S01]  /*1250*/  LDL.64 R8, [R1+0x18] ;  /* 0x0000180001087983 */ /* 0x000e220000100a00 */
[----:B------:R-:W-:Y:S01]  /*1260*/  @P0 LOP3.LUT R4, R4, 0x3f, RZ, 0xc, !PT ;  /* 0x0000003f04040812 */ /* 0x000fe200078e0cff */
[----:B------:R-:W-:Y:S01]  /*1270*/  BSSY.RECONVERGENT B1, `(.L_x_15) ;  /* 0x0000034000017945 */ /* 0x000fe20003800200 */
[----:B--2---:R-:W-:-:S02]  /*1280*/  @P0 SHF.R.U64 R5, R16, 0x1, R17 ;  /* 0x0000000110050819 */ /* 0x004fc40000001211 */
[----:B------:R-:W-:Y:S02]  /*1290*/  @P0 SHF.R.U32.HI R17, RZ, 0x1, R17 ;  /* 0x00000001ff110819 */ /* 0x000fe40000011611 */
[--C-:B---3--:R-:W-:Y:S02]  /*12a0*/  @P0 SHF.R.U32.HI R23, RZ, 0x1, R13.reuse ;  /* 0x00000001ff170819 */ /* 0x108fe4000001160d */
[C---:B------:R-:W-:Y:S02]  /*12b0*/  @P0 SHF.R.U64 R21, R12.reuse, 0x1, R13 ;  /* 0x000000010c150819 */ /* 0x040fe4000000120d */
[CC--:B------:R-:W-:Y:S02]  /*12c0*/  @P0 SHF.L.U32 R16, R12.reuse, R25.reuse, RZ ;  /* 0x000000190c100219 */ /* 0x0c0fe400000006ff */
[----:B------:R-:W-:Y:S02]  /*12d0*/  @P0 SHF.R.U64 R5, R5, R4, R17 ;  /* 0x0000000405050219 */ /* 0x000fe40000001211 */
[----:B------:R-:W-:-:S02]  /*12e0*/  @P0 SHF.L.U64.HI R19, R12, R25, R13 ;  /* 0x000000190c130219 */ /* 0x000fc4000001020d */
[-C--:B------:R-:W-:Y:S02]  /*12f0*/  @P0 SHF.R.U32.HI R6, RZ, R4.reuse, R17 ;  /* 0x00000004ff060219 */ /* 0x080fe40000011611 */
[----:B0-----:R-:W-:Y:S02]  /*1300*/  @P0 SHF.L.U32 R14, R8, R25, RZ ;  /* 0x00000019080e0219 */ /* 0x001fe400000006ff */
[----:B------:R-:W-:Y:S02]  /*1310*/  @P0 SHF.R.U64 R21, R21, R4, R23 ;  /* 0x0000000415150219 */ /* 0x000fe40000001217 */
[----:B------:R-:W-:Y:S02]  /*1320*/  @P0 LOP3.LUT R12, R16, R5, RZ, 0xfc, !PT ;  /* 0x00000005100c0212 */ /* 0x000fe400078efcff */
[----:B------:R-:W-:Y:S02]  /*1330*/  @P0 LOP3.LUT R13, R19, R6, RZ, 0xfc, !PT ;  /* 0x00000006130d0212 */ /* 0x000fe400078efcff */
[----:B------:R-:W-:-:S02]  /*1340*/  @P0 SHF.L.U64.HI R25, R8, R25, R9 ;  /* 0x0000001908190219 */ /* 0x000fc40000010209 */
[----:B------:R-:W-:Y:S01]  /*1350*/  @P0 LOP3.LUT R8, R14, R21, RZ, 0xfc, !PT ;  /* 0x000000150e080212 */ /* 0x000fe200078efcff */
[C---:B------:R-:W-:Y:S01]  /*1360*/  IMAD.SHL.U32 R14, R12.reuse, 0x4, RZ ;  /* 0x000000040c0e7824 */ /* 0x040fe200078e00ff */
[----:B------:R-:W-:Y:S02]  /*1370*/  @P0 SHF.R.U32.HI R4, RZ, R4, R23 ;  /* 0x00000004ff040219 */ /* 0x000fe40000011617 */
[----:B------:R-:W-:Y:S02]  /*1380*/  SHF.L.U64.HI R15, R12, 0x2, R13 ;  /* 0x000000020c0f7819 */ /* 0x000fe4000001020d */
[----:B------:R-:W-:Y:S02]  /*1390*/  @P0 LOP3.LUT R9, R25, R4, RZ, 0xfc, !PT ;  /* 0x0000000419090212 */ /* 0x000fe400078efcff */
[----:B------:R-:W-:Y:S02]  /*13a0*/  SHF.L.W.U32.HI R13, R13, 0x2, R8 ;  /* 0x000000020d0d7819 */ /* 0x000fe40000010e08 */
[----:B------:R-:W-:-:S02]  /*13b0*/  IADD3 RZ, P0, PT, RZ, -R14, RZ ;  /* 0x8000000effff7210 */ /* 0x000fc40007f1e0ff */
[----:B------:R-:W-:Y:S02]  /*13c0*/  LOP3.LUT R4, RZ, R15, RZ, 0x33, !PT ;  /* 0x0000000fff047212 */ /* 0x000fe400078e33ff */
[----:B------:R-:W-:Y:S02]  /*13d0*/  SHF.L.W.U32.HI R8, R8, 0x2, R9 ;  /* 0x0000000208087819 */ /* 0x000fe40000010e09 */
[----:B------:R-:W-:Y:S02]  /*13e0*/  LOP3.LUT R5, RZ, R13, RZ, 0x33, !PT ;  /* 0x0000000dff057212 */ /* 0x000fe400078e33ff */
[----:B------:R-:W-:Y:S02]  /*13f0*/  IADD3.X R6, P0, PT, RZ, R4, RZ, P0, !PT ;  /* 0x00000004ff067210 */ /* 0x000fe4000071e4ff */
[----:B------:R-:W-:Y:S02]  /*1400*/  LOP3.LUT R12, RZ, R8, RZ, 0x33, !PT ;  /* 0x00000008ff0c7212 */ /* 0x000fe400078e33ff */
[----:B------:R-:W-:-:S02]  /*1410*/  IADD3.X R4, P1, PT, RZ, R5, RZ, P0, !PT ;  /* 0x00000005ff047210 */ /* 0x000fc4000073e4ff */
[----:B------:R-:W-:-:S03]  /*1420*/  ISETP.GT.U32.AND P2, PT, R13, -0x1, PT ;  /* 0xffffffff0d00780c */ /* 0x000fc60003f44070 */
[----:B------:R-:W-:Y:S01]  /*1430*/  IMAD.X R5, RZ, RZ, R12, P1 ;  /* 0x000000ffff057224 */ /* 0x000fe200008e060c */
[----:B------:R-:W-:-:S04]  /*1440*/  ISETP.GT.AND.EX P0, PT, R8, -0x1, PT, P2 ;  /* 0xffffffff0800780c */ /* 0x000fc80003f04320 */
[----:B------:R-:W-:Y:S02]  /*1450*/  SEL R5, R8, R5, P0 ;  /* 0x0000000508057207 */ /* 0x000fe40000000000 */
[----:B------:R-:W-:Y:S02]  /*1460*/  SEL R19, R13, R4, P0 ;  /* 0x000000040d137207 */ /* 0x000fe40000000000 */
[----:B------:R-:W-:Y:S02]  /*1470*/  ISETP.NE.U32.AND P1, PT, R5, RZ, PT ;  /* 0x000000ff0500720c */ /* 0x000fe40003f25070 */
[----:B------:R-:W-:Y:S02]  /*1480*/  SEL R15, R15, R6, P0 ;  /* 0x000000060f0f7207 */ /* 0x000fe40000000000 */
[----:B------:R-:W-:Y:S01]  /*1490*/  SEL R12, R19, R5, !P1 ;  /* 0x00000005130c7207 */ /* 0x000fe20004800000 */
[----:B------:R-:W-:-:S05]  /*14a0*/  @!P0 IMAD.MOV R14, RZ, RZ, -R14 ;  /* 0x000000ffff0e8224 */ /* 0x000fca00078e0a0e */
[----:B------:R-:W0:Y:S02]  /*14b0*/  FLO.U32 R12, R12 ;  /* 0x0000000c000c7300 */ /* 0x000e2400000e0000 */
[C---:B0-----:R-:W-:Y:S02]  /*14c0*/  IADD3 R13, PT, PT, -R12.reuse, 0x1f, RZ ;  /* 0x0000001f0c0d7810 */ /* 0x041fe40007ffe1ff */
[----:B------:R-:W-:-:S03]  /*14d0*/  IADD3 R4, PT, PT, -R12, 0x3f, RZ ;  /* 0x0000003f0c047810 */ /* 0x000fc60007ffe1ff */
[----:B------:R-:W-:-:S05]  /*14e0*/  @P1 IMAD.MOV R4, RZ, RZ, R13 ;  /* 0x000000ffff041224 */ /* 0x000fca00078e020d */
[----:B------:R-:W-:-:S13]  /*14f0*/  ISETP.NE.AND P1, PT, R4, RZ, PT ;  /* 0x000000ff0400720c */ /* 0x000fda0003f25270 */
[----:B------:R-:W-:Y:S05]  /*1500*/  @!P1 BRA `(.L_x_16) ;  /* 0x0000000000289947 */ /* 0x000fea0003800000 */
[--C-:B------:R-:W-:Y:S02]  /*1510*/  SHF.R.U64 R13, R14, 0x1, R15.reuse ;  /* 0x000000010e0d7819 */ /* 0x100fe4000000120f */
[C---:B------:R-:W-:Y:S02]  /*1520*/  LOP3.LUT R6, R4.reuse, 0x3f, RZ, 0xc0, !PT ;  /* 0x0000003f04067812 */ /* 0x040fe400078ec0ff */
[----:B------:R-:W-:Y:S02]  /*1530*/  SHF.R.U32.HI R15, RZ, 0x1, R15 ;  /* 0x00000001ff0f7819 */ /* 0x000fe4000001160f */
[----:B------:R-:W-:Y:S02]  /*1540*/  LOP3.LUT R12, R4, 0x3f, RZ, 0xc, !PT ;  /* 0x0000003f040c7812 */ /* 0x000fe400078e0cff */
[CC--:B------:R-:W-:Y:S02]  /*1550*/  SHF.L.U64.HI R17, R19.reuse, R6.reuse, R5 ;  /* 0x0000000613117219 */ /* 0x0c0fe40000010205 */
[----:B------:R-:W-:-:S02]  /*1560*/  SHF.L.U32 R6, R19, R6, RZ ;  /* 0x0000000613067219 */ /* 0x000fc400000006ff */
[-CC-:B------:R-:W-:Y:S02]  /*1570*/  SHF.R.U64 R5, R13, R12.reuse, R15.reuse ;  /* 0x0000000c0d057219 */ /* 0x180fe4000000120f */
[----:B------:R-:W-:Y:S02]  /*1580*/  SHF.R.U32.HI R12, RZ, R12, R15 ;  /* 0x0000000cff0c7219 */ /* 0x000fe4000001160f */
[----:B------:R-:W-:Y:S02]  /*1590*/  LOP3.LUT R19, R6, R5, RZ, 0xfc, !PT ;  /* 0x0000000506137212 */ /* 0x000fe400078efcff */
[----:B------:R-:W-:-:S07]  /*15a0*/  LOP3.LUT R5, R17, R12, RZ, 0xfc, !PT ;  /* 0x0000000c11057212 */ /* 0x000fce00078efcff */
.L_x_16:
[----:B------:R-:W-:Y:S05]  /*15b0*/  BSYNC.RECONVERGENT B1 ;  /* 0x0000000000017941 */ /* 0x000fea0003800200 */
.L_x_15:
[----:B------:R-:W-:Y:S01]  /*15c0*/  IMAD.WIDE.U32 R14, R19, 0x2168c235, RZ ;  /* 0x2168c235130e7825 */ /* 0x000fe200078e00ff */
[----:B------:R-:W-:-:S03]  /*15d0*/  SHF.R.U32.HI R9, RZ, 0x1e, R9 ;  /* 0x0000001eff097819 */ /* 0x000fc60000011609 */
[----:B------:R-:W-:Y:S01]  /*15e0*/  IMAD.MOV.U32 R12, RZ, RZ, R15 ;  /* 0x000000ffff0c7224 */ /* 0x000fe200078e000f */
[----:B------:R-:W-:Y:S01]  /*15f0*/  IADD3 RZ, P1, PT, R14, R14, RZ ;  /* 0x0000000e0eff7210 */ /* 0x000fe20007f3e0ff */
[----:B------:R-:W-:Y:S01]  /*1600*/  IMAD.MOV.U32 R13, RZ, RZ, RZ ;  /* 0x000000ffff0d7224 */ /* 0x000fe200078e00ff */
[----:B------:R-:W-:Y:S01]  /*1610*/  LEA.HI R8, R8, R9, RZ, 0x1 ;  /* 0x0000000908087211 */ /* 0x000fe200078f08ff */
[----:B------:R-:W-:-:S04]  /*1620*/  IMAD.HI.U32 R6, R5, -0x36f0255e, RZ ;  /* 0xc90fdaa205067827 */ /* 0x000fc800078e00ff */
[----:B------:R-:W-:-:S04]  /*1630*/  IMAD.WIDE.U32 R12, R19, -0x36f0255e, R12 ;  /* 0xc90fdaa2130c7825 */ /* 0x000fc800078e000c */
[C---:B------:R-:W-:Y:S02]  /*1640*/  IMAD R15, R5.reuse, -0x36f0255e, RZ ;  /* 0xc90fdaa2050f7824 */ /* 0x040fe400078e02ff */
[----:B------:R-:W-:-:S04]  /*1650*/  IMAD.WIDE.U32 R12, P2, R5, 0x2168c235, R12 ;  /* 0x2168c235050c7825 */ /* 0x000fc8000784000c */
[----:B------:R-:W-:Y:S01]  /*1660*/  IMAD.X R5, RZ, RZ, R6, P2 ;  /* 0x000000ffff057224 */ /* 0x000fe200010e0606 */
[----:B------:R-:W-:Y:S02]  /*1670*/  IADD3 R6, P2, PT, R15, R13, RZ ;  /* 0x0000000d0f067210 */ /* 0x000fe40007f5e0ff */
[----:B------:R-:W-:Y:S02]  /*1680*/  IADD3.X RZ, P1, PT, R12, R12, RZ, P1, !PT ;  /* 0x0000000c0cff7210 */ /* 0x000fe40000f3e4ff */
[C---:B------:R-:W-:Y:S01]  /*1690*/  ISETP.GT.U32.AND P3, PT, R6.reuse, RZ, PT ;  /* 0x000000ff0600720c */ /* 0x040fe20003f64070 */
[----:B------:R-:W-:Y:S01]  /*16a0*/  IMAD.X R5, RZ, RZ, R5, P2 ;  /* 0x000000ffff057224 */ /* 0x000fe200010e0605 */
[----:B------:R-:W-:-:S04]  /*16b0*/  IADD3.X R13, P2, PT, R6, R6, RZ, P1, !PT ;  /* 0x00000006060d7210 */ /* 0x000fc80000f5e4ff */
[C---:B------:R-:W-:Y:S01]  /*16c0*/  ISETP.GT.AND.EX P1, PT, R5.reuse, RZ, PT, P3 ;  /* 0x000000ff0500720c */ /* 0x040fe20003f24330 */
[----:B------:R-:W-:-:S03]  /*16d0*/  IMAD.X R12, R5, 0x1, R5, P2 ;  /* 0x00000001050c7824 */ /* 0x000fc600010e0605 */
[----:B------:R-:W-:Y:S02]  /*16e0*/  SEL R6, R13, R6, P1 ;  /* 0x000000060d067207 */ /* 0x000fe40000800000 */
[----:B------:R-:W-:Y:S02]  /*16f0*/  SEL R12, R12, R5, P1 ;  /* 0x000000050c0c7207 */ /* 0x000fe40000800000 */
[----:B------:R-:W-:Y:S02]  /*1700*/  IADD3 R6, P2, PT, R6, 0x1, RZ ;  /* 0x0000000106067810 */ /* 0x000fe40007f5e0ff */
[----:B------:R-:W-:Y:S02]  /*1710*/  SEL R15, RZ, 0xffffffff, !P1 ;  /* 0xffffffffff0f7807 */ /* 0x000fe40004800000 */
[----:B------:R-:W-:Y:S01]  /*1720*/  LOP3.LUT P1, R5, R7, 0x80000000, RZ, 0xc0, !PT ;  /* 0x8000000007057812 */ /* 0x000fe2000782c0ff */
[----:B------:R-:W-:Y:S02]  /*1730*/  IMAD.X R13, RZ, RZ, R12, P2 ;  /* 0x000000ffff0d7224 */ /* 0x000fe400010e060c */
[----:B------:R-:W-:Y:S01]  /*1740*/  IMAD.IADD R4, R15, 0x1, -R4 ;  /* 0x000000010f047824 */ /* 0x000fe200078e0a04 */
[----:B------:R-:W-:-:S02]  /*1750*/  @!P0 LOP3.LUT R5, R5, 0x80000000, RZ, 0x3c, !PT ;  /* 0x8000000005058812 */ /* 0x000fc400078e3cff */
[----:B------:R-:W-:Y:S01]  /*1760*/  SHF.R.U64 R6, R6, 0xa, R13 ;  /* 0x0000000a06067819 */ /* 0x000fe2000000120d */
[----:B------:R-:W-:-:S03]  /*1770*/  IMAD.SHL.U32 R4, R4, 0x100000, RZ ;  /* 0x0010000004047824 */ /* 0x000fc600078e00ff */
[----:B------:R-:W-:-:S03]  /*1780*/  IADD3 R6, P2, PT, R6, 0x1, RZ ;  /* 0x0000000106067810 */ /* 0x000fc60007f5e0ff */
[----:B------:R-:W-:Y:S01]  /*1790*/  @P1 IMAD.MOV R8, RZ, RZ, -R8 ;  /* 0x000000ffff081224 */ /* 0x000fe200078e0a08 */
[----:B------:R-:W-:-:S04]  /*17a0*/  LEA.HI.X R13, R13, RZ, RZ, 0x16, P2 ;  /* 0x000000ff0d0d7211 */ /* 0x000fc800010fb4ff */
[--C-:B------:R-:W-:Y:S02]  /*17b0*/  SHF.R.U64 R6, R6, 0x1, R13.reuse ;  /* 0x0000000106067819 */ /* 0x100fe4000000120d */
[----:B------:R-:W-:Y:S02]  /*17c0*/  SHF.R.U32.HI R7, RZ, 0x1, R13 ;  /* 0x00000001ff077819 */ /* 0x000fe4000001160d */
[----:B------:R-:W-:-:S04]  /*17d0*/  IADD3 R16, P2, P3, RZ, RZ, R6 ;  /* 0x000000ffff107210 */ /* 0x000fc80007b5e006 */
[----:B------:R-:W-:-:S04]  /*17e0*/  IADD3.X R4, PT, PT, R4, 0x3fe00000, R7, P2, P3 ;  /* 0x3fe0000004047810 */ /* 0x000fc800017e6407 */
[----:B------:R-:W-:-:S07]  /*17f0*/  LOP3.LUT R17, R4, R5, RZ, 0xfc, !PT ;  /* 0x0000000504117212 */ /* 0x000fce00078efcff */
.L_x_10:
[----:B------:R-:W-:Y:S02]  /*1800*/  IMAD.MOV.U32 R4, RZ, RZ, R0 ;  /* 0x000000ffff047224 */ /* 0x000fe400078e0000 */
[----:B------:R-:W-:-:S04]  /*1810*/  IMAD.MOV.U32 R5, RZ, RZ, 0x0 ;  /* 0x00000000ff057424 */ /* 0x000fc800078e00ff */
[----:B------:R-:W-:Y:S05]  /*1820*/  RET.REL.NODEC R4 `(_Z12throwNeedlesP18curandGenerator_stPjS1_ddll) ;  /* 0xffffffe404f47950 */ /* 0x000fea0003c3ffff */
.L_x_17:
[----:B------:R-:W-:-:S00]  /*1830*/  BRA `(.L_x_17) ;  /* 0xfffffffc00fc7947 */ /* 0x000fc0000383ffff */
[----:B------:R-:W-:-:S00]  /*1840*/  NOP ;  /* 0x0000000000007918 */ /* 0x000fc00000000000 */
        /* <DEDUP_REMOVED lines=11> */
.L_x_19:


//--------------------- .nv.global.init           --------------------------
	.section	.nv.global.init,"aw",@progbits
	.align	16
.nv.global.init:
	.type		__cudart_sin_cos_coeffs,@object
	.size		__cudart_sin_cos_coeffs,(__cudart_i2opi_d - __cudart_sin_cos_coeffs)
__cudart_sin_cos_coeffs:
        /*0000*/ 	.byte	0x46, 0xd2, 0xb0, 0x2c, 0xf1, 0xe5, 0x5a, 0xbe, 0x92, 0xe3, 0xac, 0x69, 0xe3, 0x1d, 0xc7, 0x3e
        /*0010*/ 	.byte	0xa1, 0x62, 0xdb, 0x19, 0xa0, 0x01, 0x2a, 0xbf, 0x18, 0x08, 0x11, 0x11, 0x11, 0x11, 0x81, 0x3f
        /*0020*/ 	.byte	0x54, 0x55, 0x55, 0x55, 0x55, 0x55, 0xc5, 0xbf, 0x00, 0x00, 0x00, 0x00, 0x00, 0x00, 0x00, 0x00
        /*0030*/ 	.byte	0x00, 0x00, 0x00, 0x00, 0x00, 0x00, 0x00, 0x00, 0x64, 0x81, 0xfd, 0x20, 0x83, 0xff, 0xa8, 0xbd
        /*0040*/ 	.byte	0x28, 0x85, 0xef, 0xc1, 0xa7, 0xee, 0x21, 0x3e, 0xd9, 0xe6, 0x06, 0x8e, 0x4f, 0x7e, 0x92, 0xbe
        /*0050*/ 	.byte	0xe9, 0xbc, 0xdd, 0x19, 0xa0, 0x01, 0xfa, 0x3e, 0x47, 0x5d, 0xc1, 0x16, 0x6c, 0xc1, 0x56, 0xbf
        /*0060*/ 	.byte	0x51, 0x55, 0x55, 0x55, 0x55, 0x55, 0xa5, 0x3f, 0x00, 0x00, 0x00, 0x00, 0x00, 0x00, 0xe0, 0xbf
        /*0070*/ 	.byte	0x00, 0x00, 0x00, 0x00, 0x00, 0x00, 0xf0, 0x3f, 0x00, 0x00, 0x00, 0x00, 0x00, 0x00, 0x00, 0x00
	.type		__cudart_i2opi_d,@object
	.size		__cudart_i2opi_d,(.L_0 - __cudart_i2opi_d)
__cudart_i2opi_d:
        /* <DEDUP_REMOVED lines=9> */
.L_0:


//--------------------- .nv.shared.reserved.0     --------------------------
	.section	.nv.shared.reserved.0,"aw",@nobits
	.weak		__nv_reservedSMEM_offset_0_alias
	.size		__nv_reservedSMEM_offset_0_alias, 0, 64
	.other		__nv_reservedSMEM_offset_0_alias,@"STO_CUDA_RESERVED_SHARED STV_DEFAULT"
__nv_reservedSMEM_offset_0_alias:
	.zero		0
	.zero		64


//--------------------- .nv.constant0._Z12throwNeedlesP18curandGenerator_stPjS1_ddll --------------------------
	.section	.nv.constant0._Z12throwNeedlesP18curandGenerator_stPjS1_ddll,"a",@progbits
	.sectionflags	@""
	.align	4
.nv.constant0._Z12throwNeedlesP18curandGenerator_stPjS1_ddll:
	.zero		952


//--------------------- SYMBOLS --------------------------

	.type		.nv.reservedSmem.offset0,@object
	.size		.nv.reservedSmem.offset0,0x4
